// auto-generated by cutlass_sweep.gemm — config: {"arch": "sm_90", "cluster_m": 1, "cluster_n": 2, "dtype": "fp16", "dtype_b": "fp16", "layout": "nt", "stages": 2, "tile_k": 64, "tile_m": 128, "tile_n": 128}
#include "cutlass/cutlass.h"
#include "cutlass/gemm/collective/collective_builder.hpp"
#include "cutlass/gemm/device/gemm_universal_adapter.h"
#include "cutlass/gemm/kernel/gemm_universal.hpp"
#include "cutlass/epilogue/collective/collective_builder.hpp"

using ElemA = cutlass::half_t;
using ElemB = cutlass::half_t;
using ElemCD = cutlass::half_t;
using Acc  = float;
using TileShape    = cute::Shape<cute::_128, cute::_128, cute::_64>;
using ClusterShape = cute::Shape<cute::_1, cute::_2, cute::_1>;

using CollectiveEpilogue = typename cutlass::epilogue::collective::CollectiveBuilder<
    cutlass::arch::Sm90, cutlass::arch::OpClassTensorOp,
    TileShape, ClusterShape,
    cutlass::epilogue::collective::EpilogueTileAuto,
    Acc, Acc,
    ElemCD, cutlass::layout::RowMajor, 128 / cutlass::sizeof_bits<ElemCD>::value,
    ElemCD, cutlass::layout::RowMajor, 128 / cutlass::sizeof_bits<ElemCD>::value,
    cutlass::epilogue::collective::EpilogueScheduleAuto
  >::CollectiveOp;

using CollectiveMainloop = typename cutlass::gemm::collective::CollectiveBuilder<
    cutlass::arch::Sm90, cutlass::arch::OpClassTensorOp,
    ElemA, cutlass::layout::RowMajor, 128 / cutlass::sizeof_bits<ElemA>::value,
    ElemB, cutlass::layout::ColumnMajor, 128 / cutlass::sizeof_bits<ElemB>::value,
    Acc,
    TileShape, ClusterShape,
    cutlass::gemm::collective::StageCount<2>,
    cutlass::gemm::collective::KernelScheduleAuto
  >::CollectiveOp;

using GemmKernel = cutlass::gemm::kernel::GemmUniversal<
    cute::Shape<int,int,int,int>,
    CollectiveMainloop,
    CollectiveEpilogue
>;
using Gemm = cutlass::gemm::device::GemmUniversalAdapter<GemmKernel>;

// Force the device kernel symbol into the cubin without needing a host main.
auto* _anchor = &cutlass::device_kernel<GemmKernel>;


// ===== COMPILED SASS (sm_90a) =====

	.target	sm_90a

	.elftype	@"ET_EXEC"


//--------------------- .note.nv.tkinfo           --------------------------
	.section	.note.nv.tkinfo,"",@"SHT_NOTE"
	.sectionflags	@"SHF_NOTE_NV_TKINFO"
	.tkinfo
        /*0018*/ 	.word	0x00000002
        /*0030*/ 	.string	""
        /*0030*/ 	.string	"ptxas"
        /*0030*/ 	.string	"Cuda compilation tools, release 13.0, V13.0.88"
        /*0030*/ 	.string	"Build cuda_13.0.r13.0/compiler.36424714_0"
        /*0030*/ 	.string	"-arch sm_90a -m 64 "



//--------------------- .note.nv.cuinfo           --------------------------
	.section	.note.nv.cuinfo,"",@"SHT_NOTE"
	.sectionflags	@"SHF_NOTE_NV_CUINFO"
        /*0018*/ 	.short	0x0002
        /*001a*/ 	.short	0x005a
        /*001c*/ 	.short	0x0082
	.zero		2


//--------------------- .nv.info                  --------------------------
	.section	.nv.info,"",@"SHT_CUDA_INFO"
	.align	4


	//----- nvinfo : EIATTR_REGCOUNT
	.align		4
        /*0000*/ 	.byte	0x04, 0x2f
        /*0002*/ 	.short	(.L_15 - .L_14)
	.align		4
.L_14:
        /*0004*/ 	.word	index@(_ZN7cutlass13device_kernelINS_4gemm6kernel13GemmUniversalIN4cute5tupleIJiiiiEEENS1_10collective13CollectiveMmaINS1_34MainloopSm90TmaGmmaWarpSpecializedILi2ENS5_IJNS4_1CILi1EEENSA_ILi2EEESB_EEENS1_35KernelTmaWarpSpecializedCooperativeEEENS5_IJNSA_ILi128EEESG_NSA_ILi64EEEEEENS_6half_tENS5_IJlSB_lEEESJ_SK_NS4_8TiledMMAINS4_8MMA_AtomIJNS4_4SM904GMMA26MMA_64x128x16_F32F16F16_SSILNSO_5MajorE0ELSQ_0ELNSO_7ScaleInE1ELSR_1EEEEEENS4_6LayoutINS5_IJSC_SB_SB_EEENS5_IJSB_NSA_ILi0EEESW_EEEEENS5_IJNS4_10UnderscoreESZ_SZ_EEEEENS4_23SM90_TMA_LOAD_MULTICASTENS4_14ComposedLayoutINS4_7SwizzleILi3ELi4ELi3EEENS4_18smem_ptr_flag_bitsILi16EEENSU_INS5_IJNSA_ILi8EEESH_EEENS5_IJSH_SB_EEEEEEEvNS4_8identityENS4_13SM90_TMA_LOADES1C_vS1D_EENS_8epilogue10collective6detail29Sm90TmaWarpSpecializedAdapterINS1H_15DefaultEpilogueISJ_SK_SK_NS1G_6thread17LinearCombinationISJ_Li1EffLNS1L_9ScaleType4KindE0ELNS_15FloatRoundStyleE2ESJ_EENS1_15EpilogueDefaultEEEEEvvEEEEvNT_6ParamsE)
        /*0008*/ 	.word	0x000000a8


	//----- nvinfo : EIATTR_FRAME_SIZE
	.align		4
.L_15:
        /*000c*/ 	.byte	0x04, 0x11
        /*000e*/ 	.short	(.L_17 - .L_16)
	.align		4
.L_16:
        /*0010*/ 	.word	index@(_ZN7cutlass13device_kernelINS_4gemm6kernel13GemmUniversalIN4cute5tupleIJiiiiEEENS1_10collective13CollectiveMmaINS1_34MainloopSm90TmaGmmaWarpSpecializedILi2ENS5_IJNS4_1CILi1EEENSA_ILi2EEESB_EEENS1_35KernelTmaWarpSpecializedCooperativeEEENS5_IJNSA_ILi128EEESG_NSA_ILi64EEEEEENS_6half_tENS5_IJlSB_lEEESJ_SK_NS4_8TiledMMAINS4_8MMA_AtomIJNS4_4SM904GMMA26MMA_64x128x16_F32F16F16_SSILNSO_5MajorE0ELSQ_0ELNSO_7ScaleInE1ELSR_1EEEEEENS4_6LayoutINS5_IJSC_SB_SB_EEENS5_IJSB_NSA_ILi0EEESW_EEEEENS5_IJNS4_10UnderscoreESZ_SZ_EEEEENS4_23SM90_TMA_LOAD_MULTICASTENS4_14ComposedLayoutINS4_7SwizzleILi3ELi4ELi3EEENS4_18smem_ptr_flag_bitsILi16EEENSU_INS5_IJNSA_ILi8EEESH_EEENS5_IJSH_SB_EEEEEEEvNS4_8identityENS4_13SM90_TMA_LOADES1C_vS1D_EENS_8epilogue10collective6detail29Sm90TmaWarpSpecializedAdapterINS1H_15DefaultEpilogueISJ_SK_SK_NS1G_6thread17LinearCombinationISJ_Li1EffLNS1L_9ScaleType4KindE0ELNS_15FloatRoundStyleE2ESJ_EENS1_15EpilogueDefaultEEEEEvvEEEEvNT_6ParamsE)
        /*0014*/ 	.word	0x00000000


	//----- nvinfo : EIATTR_MIN_STACK_SIZE
	.align		4
.L_17:
        /*0018*/ 	.byte	0x04, 0x12
        /*001a*/ 	.short	(.L_19 - .L_18)
	.align		4
.L_18:
        /*001c*/ 	.word	index@(_ZN7cutlass13device_kernelINS_4gemm6kernel13GemmUniversalIN4cute5tupleIJiiiiEEENS1_10collective13CollectiveMmaINS1_34MainloopSm90TmaGmmaWarpSpecializedILi2ENS5_IJNS4_1CILi1EEENSA_ILi2EEESB_EEENS1_35KernelTmaWarpSpecializedCooperativeEEENS5_IJNSA_ILi128EEESG_NSA_ILi64EEEEEENS_6half_tENS5_IJlSB_lEEESJ_SK_NS4_8TiledMMAINS4_8MMA_AtomIJNS4_4SM904GMMA26MMA_64x128x16_F32F16F16_SSILNSO_5MajorE0ELSQ_0ELNSO_7ScaleInE1ELSR_1EEEEEENS4_6LayoutINS5_IJSC_SB_SB_EEENS5_IJSB_NSA_ILi0EEESW_EEEEENS5_IJNS4_10UnderscoreESZ_SZ_EEEEENS4_23SM90_TMA_LOAD_MULTICASTENS4_14ComposedLayoutINS4_7SwizzleILi3ELi4ELi3EEENS4_18smem_ptr_flag_bitsILi16EEENSU_INS5_IJNSA_ILi8EEESH_EEENS5_IJSH_SB_EEEEEEEvNS4_8identityENS4_13SM90_TMA_LOADES1C_vS1D_EENS_8epilogue10collective6detail29Sm90TmaWarpSpecializedAdapterINS1H_15DefaultEpilogueISJ_SK_SK_NS1G_6thread17LinearCombinationISJ_Li1EffLNS1L_9ScaleType4KindE0ELNS_15FloatRoundStyleE2ESJ_EENS1_15EpilogueDefaultEEEEEvvEEEEvNT_6ParamsE)
        /*0020*/ 	.word	0x00000000
.L_19:


//--------------------- .nv.compat                --------------------------
	.section	.nv.compat,"",@"SHT_CUDA_COMPAT_INFO"
	.align	4
        /*0000*/ 	.byte	0x02, 0x09, 0x01, 0x00, 0x02, 0x02, 0x04, 0x00, 0x02, 0x05, 0x05, 0x00, 0x03, 0x07, 0x01, 0x01
        /*0010*/ 	.byte	0x02, 0x03, 0x01, 0x00, 0x02, 0x06, 0x01, 0x00, 0x04, 0x0b, 0x08, 0x00, 0x00, 0x00, 0x00, 0x00
        /*0020*/ 	.byte	0x00, 0x00, 0x00, 0x00


//--------------------- .nv.info._ZN7cutlass13device_kernelINS_4gemm6kernel13GemmUniversalIN4cute5tupleIJiiiiEEENS1_10collective13CollectiveMmaINS1_34MainloopSm90TmaGmmaWarpSpecializedILi2ENS5_IJNS4_1CILi1EEENSA_ILi2EEESB_EEENS1_35KernelTmaWarpSpecializedCooperativeEEENS5_IJNSA_ILi128EEESG_NSA_ILi64EEEEEENS_6half_tENS5_IJlSB_lEEESJ_SK_NS4_8TiledMMAINS4_8MMA_AtomIJNS4_4SM904GMMA26MMA_64x128x16_F32F16F16_SSILNSO_5MajorE0ELSQ_0ELNSO_7ScaleInE1ELSR_1EEEEEENS4_6LayoutINS5_IJSC_SB_SB_EEENS5_IJSB_NSA_ILi0EEESW_EEEEENS5_IJNS4_10UnderscoreESZ_SZ_EEEEENS4_23SM90_TMA_LOAD_MULTICASTENS4_14ComposedLayoutINS4_7SwizzleILi3ELi4ELi3EEENS4_18smem_ptr_flag_bitsILi16EEENSU_INS5_IJNSA_ILi8EEESH_EEENS5_IJSH_SB_EEEEEEEvNS4_8identityENS4_13SM90_TMA_LOADES1C_vS1D_EENS_8epilogue10collective6detail29Sm90TmaWarpSpecializedAdapterINS1H_15DefaultEpilogueISJ_SK_SK_NS1G_6thread17LinearCombinationISJ_Li1EffLNS1L_9ScaleType4KindE0ELNS_15FloatRoundStyleE2ESJ_EENS1_15EpilogueDefaultEEEEEvvEEEEvNT_6ParamsE --------------------------
	.section	.nv.info._ZN7cutlass13device_kernelINS_4gemm6kernel13GemmUniversalIN4cute5tupleIJiiiiEEENS1_10collective13CollectiveMmaINS1_34MainloopSm90TmaGmmaWarpSpecializedILi2ENS5_IJNS4_1CILi1EEENSA_ILi2EEESB_EEENS1_35KernelTmaWarpSpecializedCooperativeEEENS5_IJNSA_ILi128EEESG_NSA_ILi64EEEEEENS_6half_tENS5_IJlSB_lEEESJ_SK_NS4_8TiledMMAINS4_8MMA_AtomIJNS4_4SM904GMMA26MMA_64x128x16_F32F16F16_SSILNSO_5MajorE0ELSQ_0ELNSO_7ScaleInE1ELSR_1EEEEEENS4_6LayoutINS5_IJSC_SB_SB_EEENS5_IJSB_NSA_ILi0EEESW_EEEEENS5_IJNS4_10UnderscoreESZ_SZ_EEEEENS4_23SM90_TMA_LOAD_MULTICASTENS4_14ComposedLayoutINS4_7SwizzleILi3ELi4ELi3EEENS4_18smem_ptr_flag_bitsILi16EEENSU_INS5_IJNSA_ILi8EEESH_EEENS5_IJSH_SB_EEEEEEEvNS4_8identityENS4_13SM90_TMA_LOADES1C_vS1D_EENS_8epilogue10collective6detail29Sm90TmaWarpSpecializedAdapterINS1H_15DefaultEpilogueISJ_SK_SK_NS1G_6thread17LinearCombinationISJ_Li1EffLNS1L_9ScaleType4KindE0ELNS_15FloatRoundStyleE2ESJ_EENS1_15EpilogueDefaultEEEEEvvEEEEvNT_6ParamsE,"",@"SHT_CUDA_INFO"
	.sectionflags	@""
	.align	4


	//----- nvinfo : EIATTR_CUDA_API_VERSION
	.align		4
        /*0000*/ 	.byte	0x04, 0x37
        /*0002*/ 	.short	(.L_21 - .L_20)
.L_20:
        /*0004*/ 	.word	0x00000082


	//----- nvinfo : EIATTR_KPARAM_INFO
	.align		4
.L_21:
        /*0008*/ 	.byte	0x04, 0x17
        /*000a*/ 	.short	(.L_23 - .L_22)
.L_22:
        /*000c*/ 	.word	0x00000000
        /*0010*/ 	.short	0x0000
        /*0012*/ 	.short	0x0070
        /*0014*/ 	.byte	0x00, 0xf0, 0x01, 0x10


	//----- nvinfo : EIATTR_SPARSE_MMA_MASK
	.align		4
.L_23:
        /*0018*/ 	.byte	0x03, 0x50
        /*001a*/ 	.short	0x0000


	//----- nvinfo : EIATTR_MAXREG_COUNT
	.align		4
        /*001c*/ 	.byte	0x03, 0x1b
        /*001e*/ 	.short	0x00a8


	//----- nvinfo : EIATTR_NUM_BARRIERS
	.align		4
        /*0020*/ 	.byte	0x02, 0x4c
        /*0022*/ 	.byte	0x01
	.zero		1


	//----- nvinfo : EIATTR_EXTERNS
	.align		4
        /*0024*/ 	.byte	0x04, 0x0f
        /*0026*/ 	.short	(.L_25 - .L_24)


	//   ....[0]....
	.align		4
.L_24:
        /*0028*/ 	.word	index@(__assertfail)


	//----- nvinfo : EIATTR_MERCURY_ISA_VERSION
	.align		4
.L_25:
        /*002c*/ 	.byte	0x03, 0x5f
        /*002e*/ 	.short	0x0101


	//----- nvinfo : EIATTR_INT_WARP_WIDE_INSTR_OFFSETS
	.align		4
        /*0030*/ 	.byte	0x04, 0x31
        /*0032*/ 	.short	(.L_27 - .L_26)


	//   ....[0]....
.L_26:
        /*0034*/ 	.word	0x000003f0


	//   ....[1]....
        /*0038*/ 	.word	0x00000410


	//   ....[2]....
        /*003c*/ 	.word	0x000005e0


	//   ....[3]....
        /*0040*/ 	.word	0x00001e50


	//----- nvinfo : EIATTR_COOP_GROUP_MASK_REGIDS
	.align		4
.L_27:
        /*0044*/ 	.byte	0x04, 0x29
        /*0046*/ 	.short	(.L_29 - .L_28)


	//   ....[0]....
.L_28:
        /*0048*/ 	.word	0xffffffff


	//   ....[1]....
        /*004c*/ 	.word	0xffffffff


	//   ....[2]....
        /*0050*/ 	.word	0xffffffff


	//   ....[3]....
        /*0054*/ 	.word	0xffffffff


	//   ....[4]....
        /*0058*/ 	.word	0xffffffff


	//   ....[5]....
        /*005c*/ 	.word	0xffffffff


	//----- nvinfo : EIATTR_COOP_GROUP_INSTR_OFFSETS
	.align		4
.L_29:
        /*0060*/ 	.byte	0x04, 0x28
        /*0062*/ 	.short	(.L_31 - .L_30)


	//   ....[0]....
.L_30:
        /*0064*/ 	.word	0x00000060


	//   ....[1]....
        /*0068*/ 	.word	0x00000070


	//   ....[2]....
        /*006c*/ 	.word	0x00000130


	//   ....[3]....
        /*0070*/ 	.word	0x00000290


	//   ....[4]....
        /*0074*/ 	.word	0x00000750


	//   ....[5]....
        /*0078*/ 	.word	0x000013d0


	//----- nvinfo : EIATTR_REG_RECONFIG
	.align		4
.L_31:
        /*007c*/ 	.byte	0x01, 0x54
	.zero		2


	//----- nvinfo : EIATTR_SYSCALL_OFFSETS
	.align		4
        /*0080*/ 	.byte	0x04, 0x46
        /*0082*/ 	.short	(.L_33 - .L_32)


	//   ....[0]....
.L_32:
        /*0084*/ 	.word	0x000015c0


	//----- nvinfo : EIATTR_MBARRIER_INSTR_OFFSETS
	.align		4
.L_33:
        /*0088*/ 	.byte	0x04, 0x39
        /*008a*/ 	.short	(.L_35 - .L_34)


	//   ....[0]....
.L_34:
        /*008c*/ 	.word	0x00000230
        /*0090*/ 	.word	0x000000ff
        /*0094*/ 	.word	0x00000000
        /*0098*/ 	.short	0x0100
        /*009a*/ 	.byte	0x08
	.zero		1


	//   ....[1]....
        /*009c*/ 	.word	0x00000240
        /*00a0*/ 	.word	0x000000ff
        /*00a4*/ 	.word	0x00000010
        /*00a8*/ 	.short	0x0100
        /*00aa*/ 	.byte	0x08
	.zero		1


	//   ....[2]....
        /*00ac*/ 	.word	0x00000250
        /*00b0*/ 	.word	0x000000ff
        /*00b4*/ 	.word	0x00000008
        /*00b8*/ 	.short	0x0100
        /*00ba*/ 	.byte	0x08
	.zero		1


	//   ....[3]....
        /*00bc*/ 	.word	0x00000260
        /*00c0*/ 	.word	0x000000ff
        /*00c4*/ 	.word	0x00000018
        /*00c8*/ 	.short	0x0100
        /*00ca*/ 	.byte	0x08
	.zero		1


	//   ....[4]....
        /*00cc*/ 	.word	0x00000680
        /*00d0*/ 	.word	0x000000ff
        /*00d4*/ 	.word	0x00000030
        /*00d8*/ 	.short	0x0100
        /*00da*/ 	.byte	0x06
	.zero		1


	//   ....[5]....
        /*00dc*/ 	.word	0x00000700
        /*00e0*/ 	.word	0x000000ff
        /*00e4*/ 	.word	0x00000038
        /*00e8*/ 	.short	0x0100
        /*00ea*/ 	.byte	0x06
	.zero		1


	//   ....[6]....
        /*00ec*/ 	.word	0x00001680
        /*00f0*/ 	.word	0x00000003
        /*00f4*/ 	.word	0x00000000
        /*00f8*/ 	.short	0x010a
        /*00fa*/ 	.byte	0x3f
	.zero		1


	//   ....[7]....
        /*00fc*/ 	.word	0x000016e0
        /*0100*/ 	.word	0x00000003
        /*0104*/ 	.word	0x00000000
        /*0108*/ 	.short	0x010a
        /*010a*/ 	.byte	0x3f
	.zero		1


	//   ....[8]....
        /*010c*/ 	.word	0x00001a60
        /*0110*/ 	.word	0x00000005
        /*0114*/ 	.word	0x00000000
        /*0118*/ 	.short	0x010a
        /*011a*/ 	.byte	0x3f
	.zero		1


	//   ....[9]....
        /*011c*/ 	.word	0x00001aa0
        /*0120*/ 	.word	0x00000005
        /*0124*/ 	.word	0x00000000
        /*0128*/ 	.short	0x010a
        /*012a*/ 	.byte	0x3f
	.zero		1


	//   ....[10]....
        /*012c*/ 	.word	0x00001d00
        /*0130*/ 	.word	0x00000004
        /*0134*/ 	.word	0x00000000
        /*0138*/ 	.short	0x0101
        /*013a*/ 	.byte	0x3f
	.zero		1


	//   ....[11]....
        /*013c*/ 	.word	0x00001ec0
        /*0140*/ 	.word	0x00000000
        /*0144*/ 	.word	0x00000000
        /*0148*/ 	.short	0x0101
        /*014a*/ 	.byte	0x3f
	.zero		1


	//   ....[12]....
        /*014c*/ 	.word	0x00006f70
        /*0150*/ 	.word	0x00000014
        /*0154*/ 	.word	0x00000010
        /*0158*/ 	.short	0x010a
        /*015a*/ 	.byte	0x3f
	.zero		1


	//   ....[13]....
        /*015c*/ 	.word	0x00007330
        /*0160*/ 	.word	0x00000006
        /*0164*/ 	.word	0x00000038
        /*0168*/ 	.short	0x0101
        /*016a*/ 	.byte	0x3f
	.zero		1


	//   ....[14]....
        /*016c*/ 	.word	0x00007a50
        /*0170*/ 	.word	0x00000007
        /*0174*/ 	.word	0x00000000
        /*0178*/ 	.short	0x010a
        /*017a*/ 	.byte	0x3f
	.zero		1


	//   ....[15]....
        /*017c*/ 	.word	0x00007ad0
        /*0180*/ 	.word	0x00000005
        /*0184*/ 	.word	0x00000000
        /*0188*/ 	.short	0x010a
        /*018a*/ 	.byte	0x3f
	.zero		1


	//   ....[16]....
        /*018c*/ 	.word	0x00007b30
        /*0190*/ 	.word	0x00000003
        /*0194*/ 	.word	0x00000000
        /*0198*/ 	.short	0x010a
        /*019a*/ 	.byte	0x3f
	.zero		1


	//   ....[17]....
        /*019c*/ 	.word	0x00007b80
        /*01a0*/ 	.word	0x00000005
        /*01a4*/ 	.word	0x00000000
        /*01a8*/ 	.short	0x010a
        /*01aa*/ 	.byte	0x3f
	.zero		1


	//   ....[18]....
        /*01ac*/ 	.word	0x00007c50
        /*01b0*/ 	.word	0x00000014
        /*01b4*/ 	.word	0x00000010
        /*01b8*/ 	.short	0x010a
        /*01ba*/ 	.byte	0x3f
	.zero		1


	//   ....[19]....
        /*01bc*/ 	.word	0x00007d20
        /*01c0*/ 	.word	0x00000007
        /*01c4*/ 	.word	0x00000000
        /*01c8*/ 	.short	0x010a
        /*01ca*/ 	.byte	0x3f
	.zero		1


	//----- nvinfo : EIATTR_NUM_MBARRIERS
	.align		4
.L_35:
        /*01cc*/ 	.byte	0x03, 0x38
        /*01ce*/ 	.short	0x0006


	//----- nvinfo : EIATTR_EXIT_INSTR_OFFSETS
	.align		4
        /*01d0*/ 	.byte	0x04, 0x1c
        /*01d2*/ 	.short	(.L_37 - .L_36)


	//   ....[0]....
.L_36:
        /*01d4*/ 	.word	0x00000920


	//   ....[1]....
        /*01d8*/ 	.word	0x00001130


	//   ....[2]....
        /*01dc*/ 	.word	0x00006700


	//   ....[3]....
        /*01e0*/ 	.word	0x00006c60


	//   ....[4]....
        /*01e4*/ 	.word	0x00007b20


	//----- nvinfo : EIATTR_MAX_THREADS
	.align		4
.L_37:
        /*01e8*/ 	.byte	0x04, 0x05
        /*01ea*/ 	.short	(.L_39 - .L_38)
.L_38:
        /*01ec*/ 	.word	0x00000180
        /*01f0*/ 	.word	0x00000001
        /*01f4*/ 	.word	0x00000001


	//----- nvinfo : EIATTR_CRS_STACK_SIZE
	.align		4
.L_39:
        /*01f8*/ 	.byte	0x04, 0x1e
        /*01fa*/ 	.short	(.L_41 - .L_40)
.L_40:
        /*01fc*/ 	.word	0x00000000


	//----- nvinfo : EIATTR_CBANK_PARAM_SIZE
	.align		4
.L_41:
        /*0200*/ 	.byte	0x03, 0x19
        /*0202*/ 	.short	0x0470


	//----- nvinfo : EIATTR_PARAM_CBANK
	.align		4
        /*0204*/ 	.byte	0x04, 0x0a
        /*0206*/ 	.short	(.L_43 - .L_42)
	.align		4
.L_42:
        /*0208*/ 	.word	index@(.nv.constant0._ZN7cutlass13device_kernelINS_4gemm6kernel13GemmUniversalIN4cute5tupleIJiiiiEEENS1_10collective13CollectiveMmaINS1_34MainloopSm90TmaGmmaWarpSpecializedILi2ENS5_IJNS4_1CILi1EEENSA_ILi2EEESB_EEENS1_35KernelTmaWarpSpecializedCooperativeEEENS5_IJNSA_ILi128EEESG_NSA_ILi64EEEEEENS_6half_tENS5_IJlSB_lEEESJ_SK_NS4_8TiledMMAINS4_8MMA_AtomIJNS4_4SM904GMMA26MMA_64x128x16_F32F16F16_SSILNSO_5MajorE0ELSQ_0ELNSO_7ScaleInE1ELSR_1EEEEEENS4_6LayoutINS5_IJSC_SB_SB_EEENS5_IJSB_NSA_ILi0EEESW_EEEEENS5_IJNS4_10UnderscoreESZ_SZ_EEEEENS4_23SM90_TMA_LOAD_MULTICASTENS4_14ComposedLayoutINS4_7SwizzleILi3ELi4ELi3EEENS4_18smem_ptr_flag_bitsILi16EEENSU_INS5_IJNSA_ILi8EEESH_EEENS5_IJSH_SB_EEEEEEEvNS4_8identityENS4_13SM90_TMA_LOADES1C_vS1D_EENS_8epilogue10collective6detail29Sm90TmaWarpSpecializedAdapterINS1H_15DefaultEpilogueISJ_SK_SK_NS1G_6thread17LinearCombinationISJ_Li1EffLNS1L_9ScaleType4KindE0ELNS_15FloatRoundStyleE2ESJ_EENS1_15EpilogueDefaultEEEEEvvEEEEvNT_6ParamsE)
        /*020c*/ 	.short	0x0210
        /*020e*/ 	.short	0x0470


	//----- nvinfo : EIATTR_SW_WAR
	.align		4
.L_43:
        /*0210*/ 	.byte	0x04, 0x36
        /*0212*/ 	.short	(.L_45 - .L_44)
.L_44:
        /*0214*/ 	.word	0x00000008
.L_45:


//--------------------- .nv.callgraph             --------------------------
	.section	.nv.callgraph,"",@"SHT_CUDA_CALLGRAPH"
	.align	4
	.sectionentsize	8
	.align		4
        /*0000*/ 	.word	0x00000000
	.align		4
        /*0004*/ 	.word	0xffffffff
	.align		4
        /*0008*/ 	.word	index@(_ZN7cutlass13device_kernelINS_4gemm6kernel13GemmUniversalIN4cute5tupleIJiiiiEEENS1_10collective13CollectiveMmaINS1_34MainloopSm90TmaGmmaWarpSpecializedILi2ENS5_IJNS4_1CILi1EEENSA_ILi2EEESB_EEENS1_35KernelTmaWarpSpecializedCooperativeEEENS5_IJNSA_ILi128EEESG_NSA_ILi64EEEEEENS_6half_tENS5_IJlSB_lEEESJ_SK_NS4_8TiledMMAINS4_8MMA_AtomIJNS4_4SM904GMMA26MMA_64x128x16_F32F16F16_SSILNSO_5MajorE0ELSQ_0ELNSO_7ScaleInE1ELSR_1EEEEEENS4_6LayoutINS5_IJSC_SB_SB_EEENS5_IJSB_NSA_ILi0EEESW_EEEEENS5_IJNS4_10UnderscoreESZ_SZ_EEEEENS4_23SM90_TMA_LOAD_MULTICASTENS4_14ComposedLayoutINS4_7SwizzleILi3ELi4ELi3EEENS4_18smem_ptr_flag_bitsILi16EEENSU_INS5_IJNSA_ILi8EEESH_EEENS5_IJSH_SB_EEEEEEEvNS4_8identityENS4_13SM90_TMA_LOADES1C_vS1D_EENS_8epilogue10collective6detail29Sm90TmaWarpSpecializedAdapterINS1H_15DefaultEpilogueISJ_SK_SK_NS1G_6thread17LinearCombinationISJ_Li1EffLNS1L_9ScaleType4KindE0ELNS_15FloatRoundStyleE2ESJ_EENS1_15EpilogueDefaultEEEEEvvEEEEvNT_6ParamsE)
	.align		4
        /*000c*/ 	.word	index@(__assertfail)
	.align		4
        /*0010*/ 	.word	0x00000000
	.align		4
        /*0014*/ 	.word	0xfffffffe
	.align		4
        /*0018*/ 	.word	0x00000000
	.align		4
        /*001c*/ 	.word	0xfffffffd
	.align		4
        /*0020*/ 	.word	0x00000000
	.align		4
        /*0024*/ 	.word	0xfffffffc


//--------------------- .nv.constant4             --------------------------
	.section	.nv.constant4,"a",@progbits
	.align	8
	.align		8
.nv.constant4:
        /*0000*/ 	.dword	__assertfail
	.align		8
        /*0008*/ 	.dword	__unnamed_1
	.align		8
        /*0010*/ 	.dword	_ZN40_INTERNAL_5a804069_4_k_cu_7bdd0f0e_354724cuda3std3__45__cpo5beginE
	.align		8
        /*0018*/ 	.dword	_ZN40_INTERNAL_5a804069_4_k_cu_7bdd0f0e_354724cuda3std3__45__cpo3endE
	.align		8
        /*0020*/ 	.dword	_ZN40_INTERNAL_5a804069_4_k_cu_7bdd0f0e_354724cuda3std3__45__cpo6cbeginE
	.align		8
        /*0028*/ 	.dword	_ZN40_INTERNAL_5a804069_4_k_cu_7bdd0f0e_354724cuda3std3__45__cpo4cendE
	.align		8
        /*0030*/ 	.dword	_ZN40_INTERNAL_5a804069_4_k_cu_7bdd0f0e_354724cuda3std3__442_GLOBAL__N__5a804069_4_k_cu_7bdd0f0e_354726ignoreE
	.align		8
        /*0038*/ 	.dword	_ZN40_INTERNAL_5a804069_4_k_cu_7bdd0f0e_354724cuda3std3__419piecewise_constructE
	.align		8
        /*0040*/ 	.dword	_ZN40_INTERNAL_5a804069_4_k_cu_7bdd0f0e_354724cuda3std3__48in_placeE
	.align		8
        /*0048*/ 	.dword	_ZN40_INTERNAL_5a804069_4_k_cu_7bdd0f0e_354724cuda3std6ranges3__45__cpo4swapE
	.align		8
        /*0050*/ 	.dword	_ZN40_INTERNAL_5a804069_4_k_cu_7bdd0f0e_354724cuda3std6ranges3__45__cpo9iter_moveE
	.align		8
        /*0058*/ 	.dword	_ZN40_INTERNAL_5a804069_4_k_cu_7bdd0f0e_354724cute7productE
	.align		8
        /*0060*/ 	.dword	_ZN40_INTERNAL_5a804069_4_k_cu_7bdd0f0e_354724cute1_E
	.align		8
        /*0068*/ 	.dword	$str$22
	.align		8
        /*0070*/ 	.dword	$str$23


//--------------------- .text._ZN7cutlass13device_kernelINS_4gemm6kernel13GemmUniversalIN4cute5tupleIJiiiiEEENS1_10collective13CollectiveMmaINS1_34MainloopSm90TmaGmmaWarpSpecializedILi2ENS5_IJNS4_1CILi1EEENSA_ILi2EEESB_EEENS1_35KernelTmaWarpSpecializedCooperativeEEENS5_IJNSA_ILi128EEESG_NSA_ILi64EEEEEENS_6half_tENS5_IJlSB_lEEESJ_SK_NS4_8TiledMMAINS4_8MMA_AtomIJNS4_4SM904GMMA26MMA_64x128x16_F32F16F16_SSILNSO_5MajorE0ELSQ_0ELNSO_7ScaleInE1ELSR_1EEEEEENS4_6LayoutINS5_IJSC_SB_SB_EEENS5_IJSB_NSA_ILi0EEESW_EEEEENS5_IJNS4_10UnderscoreESZ_SZ_EEEEENS4_23SM90_TMA_LOAD_MULTICASTENS4_14ComposedLayoutINS4_7SwizzleILi3ELi4ELi3EEENS4_18smem_ptr_flag_bitsILi16EEENSU_INS5_IJNSA_ILi8EEESH_EEENS5_IJSH_SB_EEEEEEEvNS4_8identityENS4_13SM90_TMA_LOADES1C_vS1D_EENS_8epilogue10collective6detail29Sm90TmaWarpSpecializedAdapterINS1H_15DefaultEpilogueISJ_SK_SK_NS1G_6thread17LinearCombinationISJ_Li1EffLNS1L_9ScaleType4KindE0ELNS_15FloatRoundStyleE2ESJ_EENS1_15EpilogueDefaultEEEEEvvEEEEvNT_6ParamsE --------------------------
	.section	.text._ZN7cutlass13device_kernelINS_4gemm6kernel13GemmUniversalIN4cute5tupleIJiiiiEEENS1_10collective13CollectiveMmaINS1_34MainloopSm90TmaGmmaWarpSpecializedILi2ENS5_IJNS4_1CILi1EEENSA_ILi2EEESB_EEENS1_35KernelTmaWarpSpecializedCooperativeEEENS5_IJNSA_ILi128EEESG_NSA_ILi64EEEEEENS_6half_tENS5_IJlSB_lEEESJ_SK_NS4_8TiledMMAINS4_8MMA_AtomIJNS4_4SM904GMMA26MMA_64x128x16_F32F16F16_SSILNSO_5MajorE0ELSQ_0ELNSO_7ScaleInE1ELSR_1EEEEEENS4_6LayoutINS5_IJSC_SB_SB_EEENS5_IJSB_NSA_ILi0EEESW_EEEEENS5_IJNS4_10UnderscoreESZ_SZ_EEEEENS4_23SM90_TMA_LOAD_MULTICASTENS4_14ComposedLayoutINS4_7SwizzleILi3ELi4ELi3EEENS4_18smem_ptr_flag_bitsILi16EEENSU_INS5_IJNSA_ILi8EEESH_EEENS5_IJSH_SB_EEEEEEEvNS4_8identityENS4_13SM90_TMA_LOADES1C_vS1D_EENS_8epilogue10collective6detail29Sm90TmaWarpSpecializedAdapterINS1H_15DefaultEpilogueISJ_SK_SK_NS1G_6thread17LinearCombinationISJ_Li1EffLNS1L_9ScaleType4KindE0ELNS_15FloatRoundStyleE2ESJ_EENS1_15EpilogueDefaultEEEEEvvEEEEvNT_6ParamsE,"ax",@progbits
	.align	128
.text._ZN7cutlass13device_kernelINS_4gemm6kernel13GemmUniversalIN4cute5tupleIJiiiiEEENS1_10collective13CollectiveMmaINS1_34MainloopSm90TmaGmmaWarpSpecializedILi2ENS5_IJNS4_1CILi1EEENSA_ILi2EEESB_EEENS1_35KernelTmaWarpSpecializedCooperativeEEENS5_IJNSA_ILi128EEESG_NSA_ILi64EEEEEENS_6half_tENS5_IJlSB_lEEESJ_SK_NS4_8TiledMMAINS4_8MMA_AtomIJNS4_4SM904GMMA26MMA_64x128x16_F32F16F16_SSILNSO_5MajorE0ELSQ_0ELNSO_7ScaleInE1ELSR_1EEEEEENS4_6LayoutINS5_IJSC_SB_SB_EEENS5_IJSB_NSA_ILi0EEESW_EEEEENS5_IJNS4_10UnderscoreESZ_SZ_EEEEENS4_23SM90_TMA_LOAD_MULTICASTENS4_14ComposedLayoutINS4_7SwizzleILi3ELi4ELi3EEENS4_18smem_ptr_flag_bitsILi16EEENSU_INS5_IJNSA_ILi8EEESH_EEENS5_IJSH_SB_EEEEEEEvNS4_8identityENS4_13SM90_TMA_LOADES1C_vS1D_EENS_8epilogue10collective6detail29Sm90TmaWarpSpecializedAdapterINS1H_15DefaultEpilogueISJ_SK_SK_NS1G_6thread17LinearCombinationISJ_Li1EffLNS1L_9ScaleType4KindE0ELNS_15FloatRoundStyleE2ESJ_EENS1_15EpilogueDefaultEEEEEvvEEEEvNT_6ParamsE:
        .type           _ZN7cutlass13device_kernelINS_4gemm6kernel13GemmUniversalIN4cute5tupleIJiiiiEEENS1_10collective13CollectiveMmaINS1_34MainloopSm90TmaGmmaWarpSpecializedILi2ENS5_IJNS4_1CILi1EEENSA_ILi2EEESB_EEENS1_35KernelTmaWarpSpecializedCooperativeEEENS5_IJNSA_ILi128EEESG_NSA_ILi64EEEEEENS_6half_tENS5_IJlSB_lEEESJ_SK_NS4_8TiledMMAINS4_8MMA_AtomIJNS4_4SM904GMMA26MMA_64x128x16_F32F16F16_SSILNSO_5MajorE0ELSQ_0ELNSO_7ScaleInE1ELSR_1EEEEEENS4_6LayoutINS5_IJSC_SB_SB_EEENS5_IJSB_NSA_ILi0EEESW_EEEEENS5_IJNS4_10UnderscoreESZ_SZ_EEEEENS4_23SM90_TMA_LOAD_MULTICASTENS4_14ComposedLayoutINS4_7SwizzleILi3ELi4ELi3EEENS4_18smem_ptr_flag_bitsILi16EEENSU_INS5_IJNSA_ILi8EEESH_EEENS5_IJSH_SB_EEEEEEEvNS4_8identityENS4_13SM90_TMA_LOADES1C_vS1D_EENS_8epilogue10collective6detail29Sm90TmaWarpSpecializedAdapterINS1H_15DefaultEpilogueISJ_SK_SK_NS1G_6thread17LinearCombinationISJ_Li1EffLNS1L_9ScaleType4KindE0ELNS_15FloatRoundStyleE2ESJ_EENS1_15EpilogueDefaultEEEEEvvEEEEvNT_6ParamsE,@function
        .size           _ZN7cutlass13device_kernelINS_4gemm6kernel13GemmUniversalIN4cute5tupleIJiiiiEEENS1_10collective13CollectiveMmaINS1_34MainloopSm90TmaGmmaWarpSpecializedILi2ENS5_IJNS4_1CILi1EEENSA_ILi2EEESB_EEENS1_35KernelTmaWarpSpecializedCooperativeEEENS5_IJNSA_ILi128EEESG_NSA_ILi64EEEEEENS_6half_tENS5_IJlSB_lEEESJ_SK_NS4_8TiledMMAINS4_8MMA_AtomIJNS4_4SM904GMMA26MMA_64x128x16_F32F16F16_SSILNSO_5MajorE0ELSQ_0ELNSO_7ScaleInE1ELSR_1EEEEEENS4_6LayoutINS5_IJSC_SB_SB_EEENS5_IJSB_NSA_ILi0EEESW_EEEEENS5_IJNS4_10UnderscoreESZ_SZ_EEEEENS4_23SM90_TMA_LOAD_MULTICASTENS4_14ComposedLayoutINS4_7SwizzleILi3ELi4ELi3EEENS4_18smem_ptr_flag_bitsILi16EEENSU_INS5_IJNSA_ILi8EEESH_EEENS5_IJSH_SB_EEEEEEEvNS4_8identityENS4_13SM90_TMA_LOADES1C_vS1D_EENS_8epilogue10collective6detail29Sm90TmaWarpSpecializedAdapterINS1H_15DefaultEpilogueISJ_SK_SK_NS1G_6thread17LinearCombinationISJ_Li1EffLNS1L_9ScaleType4KindE0ELNS_15FloatRoundStyleE2ESJ_EENS1_15EpilogueDefaultEEEEEvvEEEEvNT_6ParamsE,(.L_x_193 - _ZN7cutlass13device_kernelINS_4gemm6kernel13GemmUniversalIN4cute5tupleIJiiiiEEENS1_10collective13CollectiveMmaINS1_34MainloopSm90TmaGmmaWarpSpecializedILi2ENS5_IJNS4_1CILi1EEENSA_ILi2EEESB_EEENS1_35KernelTmaWarpSpecializedCooperativeEEENS5_IJNSA_ILi128EEESG_NSA_ILi64EEEEEENS_6half_tENS5_IJlSB_lEEESJ_SK_NS4_8TiledMMAINS4_8MMA_AtomIJNS4_4SM904GMMA26MMA_64x128x16_F32F16F16_SSILNSO_5MajorE0ELSQ_0ELNSO_7ScaleInE1ELSR_1EEEEEENS4_6LayoutINS5_IJSC_SB_SB_EEENS5_IJSB_NSA_ILi0EEESW_EEEEENS5_IJNS4_10UnderscoreESZ_SZ_EEEEENS4_23SM90_TMA_LOAD_MULTICASTENS4_14ComposedLayoutINS4_7SwizzleILi3ELi4ELi3EEENS4_18smem_ptr_flag_bitsILi16EEENSU_INS5_IJNSA_ILi8EEESH_EEENS5_IJSH_SB_EEEEEEEvNS4_8identityENS4_13SM90_TMA_LOADES1C_vS1D_EENS_8epilogue10collective6detail29Sm90TmaWarpSpecializedAdapterINS1H_15DefaultEpilogueISJ_SK_SK_NS1G_6thread17LinearCombinationISJ_Li1EffLNS1L_9ScaleType4KindE0ELNS_15FloatRoundStyleE2ESJ_EENS1_15EpilogueDefaultEEEEEvvEEEEvNT_6ParamsE)
        .other          _ZN7cutlass13device_kernelINS_4gemm6kernel13GemmUniversalIN4cute5tupleIJiiiiEEENS1_10collective13CollectiveMmaINS1_34MainloopSm90TmaGmmaWarpSpecializedILi2ENS5_IJNS4_1CILi1EEENSA_ILi2EEESB_EEENS1_35KernelTmaWarpSpecializedCooperativeEEENS5_IJNSA_ILi128EEESG_NSA_ILi64EEEEEENS_6half_tENS5_IJlSB_lEEESJ_SK_NS4_8TiledMMAINS4_8MMA_AtomIJNS4_4SM904GMMA26MMA_64x128x16_F32F16F16_SSILNSO_5MajorE0ELSQ_0ELNSO_7ScaleInE1ELSR_1EEEEEENS4_6LayoutINS5_IJSC_SB_SB_EEENS5_IJSB_NSA_ILi0EEESW_EEEEENS5_IJNS4_10UnderscoreESZ_SZ_EEEEENS4_23SM90_TMA_LOAD_MULTICASTENS4_14ComposedLayoutINS4_7SwizzleILi3ELi4ELi3EEENS4_18smem_ptr_flag_bitsILi16EEENSU_INS5_IJNSA_ILi8EEESH_EEENS5_IJSH_SB_EEEEEEEvNS4_8identityENS4_13SM90_TMA_LOADES1C_vS1D_EENS_8epilogue10collective6detail29Sm90TmaWarpSpecializedAdapterINS1H_15DefaultEpilogueISJ_SK_SK_NS1G_6thread17LinearCombinationISJ_Li1EffLNS1L_9ScaleType4KindE0ELNS_15FloatRoundStyleE2ESJ_EENS1_15EpilogueDefaultEEEEEvvEEEEvNT_6ParamsE,@"STO_CUDA_ENTRY STV_DEFAULT"
_ZN7cutlass13device_kernelINS_4gemm6kernel13GemmUniversalIN4cute5tupleIJiiiiEEENS1_10collective13CollectiveMmaINS1_34MainloopSm90TmaGmmaWarpSpecializedILi2ENS5_IJNS4_1CILi1EEENSA_ILi2EEESB_EEENS1_35KernelTmaWarpSpecializedCooperativeEEENS5_IJNSA_ILi128EEESG_NSA_ILi64EEEEEENS_6half_tENS5_IJlSB_lEEESJ_SK_NS4_8TiledMMAINS4_8MMA_AtomIJNS4_4SM904GMMA26MMA_64x128x16_F32F16F16_SSILNSO_5MajorE0ELSQ_0ELNSO_7ScaleInE1ELSR_1EEEEEENS4_6LayoutINS5_IJSC_SB_SB_EEENS5_IJSB_NSA_ILi0EEESW_EEEEENS5_IJNS4_10UnderscoreESZ_SZ_EEEEENS4_23SM90_TMA_LOAD_MULTICASTENS4_14ComposedLayoutINS4_7SwizzleILi3ELi4ELi3EEENS4_18smem_ptr_flag_bitsILi16EEENSU_INS5_IJNSA_ILi8EEESH_EEENS5_IJSH_SB_EEEEEEEvNS4_8identityENS4_13SM90_TMA_LOADES1C_vS1D_EENS_8epilogue10collective6detail29Sm90TmaWarpSpecializedAdapterINS1H_15DefaultEpilogueISJ_SK_SK_NS1G_6thread17LinearCombinationISJ_Li1EffLNS1L_9ScaleType4KindE0ELNS_15FloatRoundStyleE2ESJ_EENS1_15EpilogueDefaultEEEEEvvEEEEvNT_6ParamsE:
[----:B------:R-:W0:Y:S01]  /*0000*/  LDC R1, c[0x0][0x28] ;  /* 0x00000a00ff017b82 */ /* 0x000e220000000800 */
[----:B------:R-:W1:Y:S01]  /*0010*/  S2R R94, SR_TID.X ;  /* 0x00000000005e7919 */ /* 0x000e620000002100 */
[----:B------:R-:W-:Y:S01]  /*0020*/  ELECT P0, URZ, PT ;  /* 0x00000000003f782f */ /* 0x000fe20003800000 */
[----:B------:R-:W-:Y:S01]  /*0030*/  BSSY B0, `(.L_x_0) ;  /* 0x000000f000007945 */ /* 0x000fe20003800000 */
[--C-:B-1----:R-:W-:Y:S02]  /*0040*/  SHF.R.U32.HI R0, RZ, 0x5, R94.reuse ;  /* 0x00000005ff007819 */ /* 0x102fe4000001165e */
[----:B------:R-:W-:-:S03]  /*0050*/  SHF.R.U32.HI R6, RZ, 0x7, R94 ;  /* 0x00000007ff067819 */ /* 0x000fc6000001165e */
[----:B------:R-:W1:Y:S04]  /*0060*/  SHFL.IDX PT, R3, R0, RZ, 0x1f ;  /* 0x00001fff00037589 */ /* 0x000e6800000e0000 */
[----:B------:R2:W3:Y:S01]  /*0070*/  SHFL.IDX PT, R2, R6, RZ, 0x1f ;  /* 0x00001fff06027589 */ /* 0x0004e200000e0000 */
[----:B-1----:R-:W-:-:S13]  /*0080*/  ISETP.NE.OR P0, PT, R3, RZ, !P0 ;  /* 0x000000ff0300720c */ /* 0x002fda0004705670 */
[----:B0-23--:R-:W-:Y:S05]  /*0090*/  @P0 BRA `(.L_x_1) ;  /* 0x0000000000200947 */ /* 0x00dfea0003800000 */
[----:B------:R-:W-:Y:S02]  /*00a0*/  ULDC.64 UR4, c[0x0][0x198] ;  /* 0x0000660000047ab9 */ /* 0x000fe40000000a00 */
[----:B------:R-:W-:Y:S02]  /*00b0*/  UIADD3 UR6, UP0, UR4, 0xf0, URZ ;  /* 0x000000f004067890 */ /* 0x000fe4000ff1e03f */
[----:B------:R-:W-:Y:S02]  /*00c0*/  UIADD3 UR4, UP1, UR4, 0x1f0, URZ ;  /* 0x000001f004047890 */ /* 0x000fe4000ff3e03f */
[----:B------:R-:W-:Y:S02]  /*00d0*/  UIADD3.X UR7, URZ, UR5, URZ, UP0, !UPT ;  /* 0x000000053f077290 */ /* 0x000fe400087fe43f */
[----:B------:R-:W-:-:S07]  /*00e0*/  UIADD3.X UR5, URZ, UR5, URZ, UP1, !UPT ;  /* 0x000000053f057290 */ /* 0x000fce0008ffe43f */
[----:B------:R0:W-:Y:S02]  /*00f0*/  UTMACCTL.PF [UR6] ;  /* 0x00000000060079b9 */ /* 0x0001e40008040000 */
[----:B------:R0:W-:Y:S02]  /*0100*/  UTMACCTL.PF [UR4] ;  /* 0x00000000040079b9 */ /* 0x0001e40008040000 */
[----:B0-----:R-:W-:Y:S01]  /*0110*/  NOP ;  /* 0x0000000000007918 */ /* 0x001fe20000000000 */
.L_x_1:
[----:B------:R-:W-:Y:S05]  /*0120*/  BSYNC B0 ;  /* 0x0000000000007941 */ /* 0x000fea0003800000 */
.L_x_0:
[----:B------:R-:W0:Y:S02]  /*0130*/  SHFL.IDX PT, R5, R0, RZ, 0x1f ;  /* 0x00001fff00057589 */ /* 0x000e2400000e0000 */
[----:B0-----:R-:W-:-:S13]  /*0140*/  ISETP.NE.AND P0, PT, R5, RZ, PT ;  /* 0x000000ff0500720c */ /* 0x001fda0003f05270 */
[----:B------:R-:W-:Y:S05]  /*0150*/  @P0 BRA `(.L_x_2) ;  /* 0x0000000000480947 */ /* 0x000fea0003800000 */
[----:B------:R-:W0:Y:S01]  /*0160*/  S2UR UR8, SR_CgaCtaId ;  /* 0x00000000000879c3 */ /* 0x000e220000008800 */
[----:B------:R-:W-:Y:S01]  /*0170*/  UMOV UR4, 0x400 ;  /* 0x0000040000047882 */ /* 0x000fe20000000000 */
[----:B------:R-:W-:Y:S01]  /*0180*/  UMOV UR5, 0x1 ;  /* 0x0000000100057882 */ /* 0x000fe20000000000 */
[----:B------:R-:W-:Y:S01]  /*0190*/  UMOV UR6, 0x4 ;  /* 0x0000000400067882 */ /* 0x000fe20000000000 */
[----:B------:R-:W-:Y:S01]  /*01a0*/  ELECT P0, URZ, PT ;  /* 0x00000000003f782f */ /* 0x000fe20003800000 */
[----:B------:R-:W-:-:S04]  /*01b0*/  UIADD3 UR6, -UR6, 0x100000, URZ ;  /* 0x0010000006067890 */ /* 0x000fc8000fffe13f */
[----:B------:R-:W-:Y:S02]  /*01c0*/  USHF.L.U32 UR7, UR6, 0xb, URZ ;  /* 0x0000000b06077899 */ /* 0x000fe4000800063f */
[----:B------:R-:W-:Y:S02]  /*01d0*/  USHF.L.U32 UR6, UR6, 0x1, URZ ;  /* 0x0000000106067899 */ /* 0x000fe4000800063f */
[----:B0-----:R-:W-:Y:S02]  /*01e0*/  ULEA UR8, UR8, UR4, 0x18 ;  /* 0x0000000408087291 */ /* 0x001fe4000f8ec03f */
[----:B------:R-:W-:-:S04]  /*01f0*/  UIADD3 UR4, -UR5, 0x100000, URZ ;  /* 0x0010000005047890 */ /* 0x000fc8000fffe13f */
[----:B------:R-:W-:Y:S02]  /*0200*/  USHF.L.U32 UR5, UR4, 0xb, URZ ;  /* 0x0000000b04057899 */ /* 0x000fe4000800063f */
[----:B------:R-:W-:Y:S01]  /*0210*/  USHF.L.U32 UR4, UR4, 0x1, URZ ;  /* 0x0000000104047899 */ /* 0x000fe2000800063f */
[----:B------:R-:W0:Y:S11]  /*0220*/  FENCE.VIEW.ASYNC.S ;  /* 0x00000000000073c6 */ /* 0x000e360000000000 */
[----:B0-----:R0:W1:Y:S01]  /*0230*/  SYNCS.EXCH.64 URZ, [UR8], UR4 ;  /* 0x00000004083f75b2 */ /* 0x0010620008000100 */
[----:B------:R0:W2:Y:S01]  /*0240*/  SYNCS.EXCH.64 URZ, [UR8+0x10], UR6 ;  /* 0x00001006083f75b2 */ /* 0x0000a20008000100 */
[----:B------:R0:W3:Y:S01]  /*0250*/  SYNCS.EXCH.64 URZ, [UR8+0x8], UR4 ;  /* 0x00000804083f75b2 */ /* 0x0000e20008000100 */
[----:B------:R0:W4:Y:S01]  /*0260*/  SYNCS.EXCH.64 URZ, [UR8+0x18], UR6 ;  /* 0x00001806083f75b2 */ /* 0x0001220008000100 */
[----:B------:R-:W-:Y:S01]  /*0270*/  NOP ;  /* 0x0000000000007918 */ /* 0x000fe20000000000 */
.L_x_2:
[----:B------:R-:W-:Y:S01]  /*0280*/  SHF.R.S32.HI R7, RZ, 0x1f, R94 ;  /* 0x0000001fff077819 */ /* 0x000fe2000001145e */
[----:B------:R-:W5:Y:S01]  /*0290*/  SHFL.IDX PT, R0, R0, RZ, 0x1f ;  /* 0x00001fff00007589 */ /* 0x000f6200000e0000 */
[----:B0-----:R-:W0:Y:S01]  /*02a0*/  S2UR UR8, SR_CTAID.X ;  /* 0x00000000000879c3 */ /* 0x001e220000002500 */
[----:B------:R-:W-:Y:S02]  /*02b0*/  ELECT P0, URZ, PT ;  /* 0x00000000003f782f */ /* 0x000fe40003800000 */
[----:B------:R-:W-:Y:S01]  /*02c0*/  LEA.HI R7, R7, R94, RZ, 0x7 ;  /* 0x0000005e07077211 */ /* 0x000fe200078f38ff */
[----:B------:R-:W1:Y:S01]  /*02d0*/  S2R R4, SR_CTAID.Y ;  /* 0x0000000000047919 */ /* 0x000e620000002600 */
[----:B------:R-:W-:Y:S01]  /*02e0*/  ULDC UR4, c[0x0][0x154] ;  /* 0x0000550000047ab9 */ /* 0x000fe20000000800 */
[----:B------:R-:W-:Y:S01]  /*02f0*/  NOP ;  /* 0x0000000000007918 */ /* 0x000fe20000000000 */
[----:B------:R-:W-:Y:S01]  /*0300*/  LOP3.LUT R7, R7, 0xffffff80, RZ, 0xc0, !PT ;  /* 0xffffff8007077812 */ /* 0x000fe200078ec0ff */
[----:B------:R-:W-:Y:S01]  /*0310*/  NOP ;  /* 0x0000000000007918 */ /* 0x000fe20000000000 */
[----:B------:R-:W2:Y:S03]  /*0320*/  LDC R14, c[0x0][0x140] ;  /* 0x00005000ff0e7b82 */ /* 0x000ea60000000800 */
[----:B------:R-:W-:-:S05]  /*0330*/  IMAD.IADD R7, R94, 0x1, -R7 ;  /* 0x000000015e077824 */ /* 0x000fca00078e0a07 */
[----:B------:R-:W-:Y:S01]  /*0340*/  SHF.R.S32.HI R8, RZ, 0x1f, R7 ;  /* 0x0000001fff087819 */ /* 0x000fe20000011407 */
[----:B------:R-:W3:Y:S01]  /*0350*/  LDC R12, c[0x0][0x144] ;  /* 0x00005100ff0c7b82 */ /* 0x000ee20000000800 */
[----:B------:R-:W-:Y:S02]  /*0360*/  LOP3.LUT P2, RZ, R7, 0x7, RZ, 0xc0, !PT ;  /* 0x0000000707ff7812 */ /* 0x000fe4000784c0ff */
[----:B------:R-:W-:Y:S02]  /*0370*/  LEA.HI R8, R8, R7, RZ, 0x3 ;  /* 0x0000000708087211 */ /* 0x000fe400078f18ff */
[----:B-----5:R-:W-:Y:S02]  /*0380*/  ISETP.NE.OR P0, PT, R0, RZ, !P0 ;  /* 0x000000ff0000720c */ /* 0x020fe40004705670 */
[--C-:B------:R-:W-:Y:S02]  /*0390*/  SHF.R.S32.HI R0, RZ, 0x3, R8.reuse ;  /* 0x00000003ff007819 */ /* 0x100fe40000011408 */
[----:B------:R-:W-:-:S02]  /*03a0*/  SHF.R.S32.HI R9, RZ, 0x1f, R8 ;  /* 0x0000001fff097819 */ /* 0x000fc40000011408 */
[----:B------:R-:W-:Y:S02]  /*03b0*/  SHF.R.S32.HI R8, RZ, 0x1f, R5 ;  /* 0x0000001fff087819 */ /* 0x000fe40000011405 */
[----:B------:R-:W-:Y:S02]  /*03c0*/  LEA.HI R9, R9, R0, RZ, 0x2 ;  /* 0x0000000009097211 */ /* 0x000fe400078f10ff */
[----:B------:R-:W-:Y:S02]  /*03d0*/  LEA.HI R8, R8, R5, RZ, 0x2 ;  /* 0x0000000508087211 */ /* 0x000fe400078f10ff */
[----:B-1----:R-:W-:Y:S01]  /*03e0*/  I2FP.F32.U32 R11, R4 ;  /* 0x00000004000b7245 */ /* 0x002fe20000201000 */
[----:B------:R-:W-:Y:S01]  /*03f0*/  VOTEU.ALL UP0, P0 ;  /* 0x00000000003f7886 */ /* 0x000fe20000000000 */
[----:B------:R-:W-:Y:S01]  /*0400*/  LOP3.LUT R10, R8, 0x3ffffffc, RZ, 0xc0, !PT ;  /* 0x3ffffffc080a7812 */ /* 0x000fe200078ec0ff */
[----:B------:R-:W-:Y:S01]  /*0410*/  VOTEU.ALL UP1, P0 ;  /* 0x00000000003f7886 */ /* 0x000fe20000020000 */
[----:B------:R-:W-:Y:S01]  /*0420*/  LOP3.LUT R9, R9, 0xfffffffc, RZ, 0xc0, !PT ;  /* 0xfffffffc09097812 */ /* 0x000fe200078ec0ff */
[----:B------:R-:W-:Y:S01]  /*0430*/  FMUL R13, R11, UR4 ;  /* 0x000000040b0d7c20 */ /* 0x000fe20008400000 */
[----:B------:R-:W1:Y:S01]  /*0440*/  @!UP0 S2UR UR7, SR_CgaCtaId ;  /* 0x00000000000789c3 */ /* 0x000e620000008800 */
[----:B------:R-:W-:Y:S01]  /*0450*/  IMAD.IADD R11, R5, 0x1, -R10 ;  /* 0x00000001050b7824 */ /* 0x000fe200078e0a0a */
[----:B0-----:R-:W-:Y:S01]  /*0460*/  I2FP.F32.U32 R10, UR8 ;  /* 0x00000008000a7c45 */ /* 0x001fe20008201000 */
[----:B------:R-:W-:Y:S01]  /*0470*/  IMAD.IADD R8, R0, 0x1, -R9 ;  /* 0x0000000100087824 */ /* 0x000fe200078e0a09 */
[----:B------:R-:W-:Y:S01]  /*0480*/  ULDC UR4, c[0x0][0x150] ;  /* 0x0000540000047ab9 */ /* 0x000fe20000000800 */
[----:B------:R-:W0:Y:S01]  /*0490*/  F2I.U32.TRUNC.NTZ R13, R13 ;  /* 0x0000000d000d7305 */ /* 0x000e22000020f000 */
[----:B------:R-:W-:Y:S01]  /*04a0*/  SHF.R.S32.HI R0, RZ, 0x1f, R3 ;  /* 0x0000001fff007819 */ /* 0x000fe20000011403 */
[----:B------:R-:W-:Y:S01]  /*04b0*/  FMUL R10, R10, UR4 ;  /* 0x000000040a0a7c20 */ /* 0x000fe20008400000 */
[----:B------:R-:W5:Y:S01]  /*04c0*/  LDC R9, c[0x0][0x148] ;  /* 0x00005200ff097b82 */ /* 0x000f620000000800 */
[----:B------:R-:W-:Y:S01]  /*04d0*/  IMAD R8, R11, 0x4, R8 ;  /* 0x000000040b087824 */ /* 0x000fe200078e0208 */
[----:B------:R-:W-:Y:S01]  /*04e0*/  LEA.HI R0, R0, R3, RZ, 0x2 ;  /* 0x0000000300007211 */ /* 0x000fe200078f10ff */
[----:B------:R-:W-:Y:S01]  /*04f0*/  UMOV UR4, 0x20 ;  /* 0x0000002000047882 */ /* 0x000fe20000000000 */
[----:B------:R-:W-:Y:S01]  /*0500*/  @!UP0 UMOV UR6, 0x400 ;  /* 0x0000040000068882 */ /* 0x000fe20000000000 */
[----:B------:R-:W4:Y:S01]  /*0510*/  F2I.U32.TRUNC.NTZ R10, R10 ;  /* 0x0000000a000a7305 */ /* 0x000f22000020f000 */
[----:B------:R-:W-:Y:S01]  /*0520*/  LOP3.LUT R0, R0, 0xfffffffc, RZ, 0xc0, !PT ;  /* 0xfffffffc00007812 */ /* 0x000fe200078ec0ff */
[----:B------:R-:W-:Y:S01]  /*0530*/  IMAD.SHL.U32 R19, R8, 0x4, RZ ;  /* 0x0000000408137824 */ /* 0x000fe200078e00ff */
[----:B------:R-:W-:-:S04]  /*0540*/  @!UP0 UIADD3 UR4, -UR4, 0x100000, URZ ;  /* 0x0010000004048890 */ /* 0x000fc8000fffe13f */
[----:B------:R-:W-:Y:S02]  /*0550*/  @!UP0 USHF.L.U32 UR5, UR4, 0xb, URZ ;  /* 0x0000000b04058899 */ /* 0x000fe4000800063f */
[----:B------:R-:W-:Y:S01]  /*0560*/  @!UP0 USHF.L.U32 UR4, UR4, 0x1, URZ ;  /* 0x0000000104048899 */ /* 0x000fe2000800063f */
[----:B--2---:R-:W-:Y:S01]  /*0570*/  ISETP.EQ.U32.AND P3, PT, R14, 0x1, PT ;  /* 0x000000010e00780c */ /* 0x004fe20003f62070 */
[----:B------:R-:W-:Y:S01]  /*0580*/  IMAD.IADD R3, R3, 0x1, -R0 ;  /* 0x0000000103037824 */ /* 0x000fe200078e0a00 */
[----:B------:R-:W-:Y:S01]  /*0590*/  LOP3.LUT R19, R8, 0xc, R19, 0x78, !PT ;  /* 0x0000000c08137812 */ /* 0x000fe200078e7813 */
[----:B0-----:R-:W-:Y:S02]  /*05a0*/  IMAD.MOV R22, RZ, RZ, -R13 ;  /* 0x000000ffff167224 */ /* 0x001fe400078e0a0d */
[----:B------:R-:W-:Y:S01]  /*05b0*/  VIADD R8, R2, 0xffffffff ;  /* 0xffffffff02087836 */ /* 0x000fe20000000000 */
[----:B-1----:R-:W-:Y:S01]  /*05c0*/  @!UP0 ULEA UR6, UR7, UR6, 0x18 ;  /* 0x0000000607068291 */ /* 0x002fe2000f8ec03f */
[----:B------:R-:W-:Y:S01]  /*05d0*/  ISETP.NE.AND P1, PT, R3, 0x3, PT ;  /* 0x000000030300780c */ /* 0x000fe20003f25270 */
[----:B------:R-:W-:Y:S01]  /*05e0*/  VOTEU.ALL UP0, P0 ;  /* 0x00000000003f7886 */ /* 0x000fe20000000000 */
[----:B------:R-:W-:Y:S01]  /*05f0*/  ISETP.LT.U32.AND P0, PT, R19, 0x2, !P2 ;  /* 0x000000021300780c */ /* 0x000fe20005701070 */
[----:B----4-:R-:W-:Y:S01]  /*0600*/  IMAD.MOV R7, RZ, RZ, -R10 ;  /* 0x000000ffff077224 */ /* 0x010fe200078e0a0a */
[----:B------:R-:W-:-:S02]  /*0610*/  ISETP.EQ.OR P1, PT, R3, RZ, !P1 ;  /* 0x000000ff0300720c */ /* 0x000fc40004f22670 */
[----:B------:R-:W-:Y:S01]  /*0620*/  ISETP.GE.U32.AND P5, PT, R8, 0x2, PT ;  /* 0x000000020800780c */ /* 0x000fe20003fa6070 */
[----:B-----5:R-:W-:Y:S01]  /*0630*/  IMAD R0, R9, R22, R4 ;  /* 0x0000001609007224 */ /* 0x020fe200078e0204 */
[----:B------:R-:W-:Y:S01]  /*0640*/  ISETP.EQ.AND P1, PT, R2, RZ, P1 ;  /* 0x000000ff0200720c */ /* 0x000fe20000f22270 */
[----:B---3--:R-:W-:Y:S01]  /*0650*/  IMAD R7, R12, R7, UR8 ;  /* 0x000000080c077e24 */ /* 0x008fe2000f8e0207 */
[----:B------:R-:W-:Y:S01]  /*0660*/  ISETP.NE.AND P2, PT, R2, RZ, PT ;  /* 0x000000ff0200720c */ /* 0x000fe20003f45270 */
[----:B------:R-:W0:Y:S02]  /*0670*/  FENCE.VIEW.ASYNC.S ;  /* 0x00000000000073c6 */ /* 0x000e240000000000 */
[----:B0-----:R0:W1:Y:S01]  /*0680*/  @!UP0 SYNCS.EXCH.64 URZ, [UR6+0x30], UR4 ;  /* 0x00003004063f85b2 */ /* 0x0010620008000100 */
[----:B------:R-:W-:Y:S02]  /*0690*/  ISETP.NE.AND P4, PT, R0, R19, PT ;  /* 0x000000130000720c */ /* 0x000fe40003f85270 */
[----:B------:R-:W-:-:S02]  /*06a0*/  SEL R18, RZ, 0x1, !P1 ;  /* 0x00000001ff127807 */ /* 0x000fc40004800000 */
[----:B------:R-:W-:Y:S02]  /*06b0*/  ISETP.EQ.OR P4, PT, R7, RZ, !P4 ;  /* 0x000000ff0700720c */ /* 0x000fe40006782670 */
[----:B------:R-:W-:Y:S02]  /*06c0*/  LOP3.LUT R0, R94, 0x7f, RZ, 0xc0, !PT ;  /* 0x0000007f5e007812 */ /* 0x000fe400078ec0ff */
[----:B------:R-:W-:Y:S02]  /*06d0*/  PLOP3.LUT P0, PT, P0, P4, PT, 0x80, 0x0 ;  /* 0x000000000000781c */ /* 0x000fe40000709070 */
[----:B------:R-:W-:Y:S02]  /*06e0*/  SEL R18, R18, 0x2, P5 ;  /* 0x0000000212127807 */ /* 0x000fe40002800000 */
[----:B------:R-:W-:Y:S01]  /*06f0*/  P2R R102, PR, RZ, 0x1 ;  /* 0x00000001ff667803 */ /* 0x000fe20000000000 */
[----:B------:R0:W2:Y:S01]  /*0700*/  @!UP1 SYNCS.EXCH.64 URZ, [UR6+0x38], UR4 ;  /* 0x00003804063f95b2 */ /* 0x0000a20008000100 */
[----:B------:R-:W-:Y:S01]  /*0710*/  NOP ;  /* 0x0000000000007918 */ /* 0x000fe20000000000 */
[----:B------:R-:W-:Y:S06]  /*0720*/  @!P3 BRA `(.L_x_3) ;  /* 0x000000000008b947 */ /* 0x000fec0003800000 */
[----:B-12---:R-:W-:Y:S01]  /*0730*/  UCGABAR_ARV ;  /* 0x00000000000079c7 */ /* 0x006fe20008000000 */
[----:B------:R-:W-:Y:S05]  /*0740*/  BRA `(.L_x_4) ;  /* 0x0000000000047947 */ /* 0x000fea0003800000 */
.L_x_3:
[----:B-12---:R-:W-:Y:S01]  /*0750*/  NOP ;  /* 0x0000000000007918 */ /* 0x006fe20000000000 */
.L_x_4:
[----:B------:R-:W1:Y:S01]  /*0760*/  LDC R2, c[0x0][0x65c] ;  /* 0x00019700ff027b82 */ /* 0x000e620000000800 */
[----:B------:R-:W-:Y:S02]  /*0770*/  IMAD.U32 R10, RZ, RZ, UR8 ;  /* 0x00000008ff0a7e24 */ /* 0x000fe4000f8e00ff */
[----:B------:R-:W-:Y:S01]  /*0780*/  IMAD.MOV.U32 R11, RZ, RZ, RZ ;  /* 0x000000ffff0b7224 */ /* 0x000fe200078e00ff */
[----:B-1----:R-:W-:-:S04]  /*0790*/  ISETP.NE.AND P1, PT, R2, 0x1, PT ;  /* 0x000000010200780c */ /* 0x002fc80003f25270 */
[----:B------:R-:W-:-:S09]  /*07a0*/  P2R R5, PR, RZ, 0x2 ;  /* 0x00000002ff057803 */ /* 0x000fd20000000000 */
[----:B------:R-:W1:Y:S01]  /*07b0*/  @P1 LDC R17, c[0x0][0x10] ;  /* 0x00000400ff111b82 */ /* 0x000e620000000800 */
[----:B------:R-:W-:Y:S02]  /*07c0*/  @P1 IMAD.MOV.U32 R5, RZ, RZ, RZ ;  /* 0x000000ffff051224 */ /* 0x000fe400078e00ff */
[----:B------:R-:W-:-:S05]  /*07d0*/  @P1 IMAD.MOV.U32 R15, RZ, RZ, RZ ;  /* 0x000000ffff0f1224 */ /* 0x000fca00078e00ff */
[----:B------:R-:W2:Y:S01]  /*07e0*/  @!P1 LDC R13, c[0x0][0xc] ;  /* 0x00000300ff0d9b82 */ /* 0x000ea20000000800 */
[----:B0-----:R-:W-:Y:S01]  /*07f0*/  ULDC UR4, c[0x0][0xc] ;  /* 0x0000030000047ab9 */ /* 0x001fe20000000800 */
[----:B------:R-:W-:Y:S01]  /*0800*/  ULDC UR5, c[0x0][0x10] ;  /* 0x0000040000057ab9 */ /* 0x000fe20000000800 */
[----:B------:R-:W-:Y:S01]  /*0810*/  ULDC UR6, c[0x0][0x14] ;  /* 0x0000050000067ab9 */ /* 0x000fe20000000800 */
[----:B------:R-:W-:-:S04]  /*0820*/  UIMAD.WIDE.U32 UR4, UR4, UR5, URZ ;  /* 0x00000005040472a5 */ /* 0x000fc8000f8e003f */
[----:B------:R-:W-:Y:S02]  /*0830*/  UIMAD.WIDE.U32 UR36, UR4, UR6, URZ ;  /* 0x00000006042472a5 */ /* 0x000fe4000f8e003f */
[----:B------:R-:W-:-:S04]  /*0840*/  UIMAD UR42, UR5, UR6, URZ ;  /* 0x00000006052a72a4 */ /* 0x000fc8000f8e023f */
[----:B------:R-:W-:Y:S01]  /*0850*/  UIADD3 UR42, UR37, UR42, URZ ;  /* 0x0000002a252a7290 */ /* 0x000fe2000fffe03f */
[----:B-1----:R-:W-:-:S04]  /*0860*/  @P1 IMAD.WIDE.U32 R16, R17, UR8, R4 ;  /* 0x0000000811101c25 */ /* 0x002fc8000f8e0004 */
[----:B------:R-:W-:Y:S02]  /*0870*/  @P1 IMAD.IADD R17, R17, 0x1, R15 ;  /* 0x0000000111111824 */ /* 0x000fe400078e020f */
[----:B--2---:R-:W-:-:S04]  /*0880*/  @!P1 IMAD.WIDE.U32 R10, R4, R13, R10 ;  /* 0x0000000d040a9225 */ /* 0x004fc800078e000a */
[----:B------:R-:W-:Y:S02]  /*0890*/  @!P1 IMAD.MOV.U32 R16, RZ, RZ, R10 ;  /* 0x000000ffff109224 */ /* 0x000fe400078e000a */
[----:B------:R-:W-:Y:S01]  /*08a0*/  @!P1 IMAD.MOV.U32 R17, RZ, RZ, R11 ;  /* 0x000000ffff119224 */ /* 0x000fe200078e000b */
[----:B------:R-:W-:Y:S06]  /*08b0*/  @!P3 BRA `(.L_x_5) ;  /* 0x00000000000cb947 */ /* 0x000fec0003800000 */
[----:B------:R-:W-:Y:S01]  /*08c0*/  UCGABAR_WAIT ;  /* 0x0000000000007dc7 */ /* 0x000fe20008000000 */
[----:B------:R-:W-:Y:S01]  /*08d0*/  CCTL.IVALL ;  /* 0x00000000ff00798f */ /* 0x000fe20002000000 */
[----:B------:R-:W-:Y:S05]  /*08e0*/  BRA `(.L_x_6) ;  /* 0x0000000000047947 */ /* 0x000fea0003800000 */
.L_x_5:
[----:B------:R-:W-:Y:S06]  /*08f0*/  BAR.SYNC.DEFER_BLOCKING 0x0 ;  /* 0x0000000000007b1d */ /* 0x000fec0000010000 */
.L_x_6:
[----:B------:R-:W-:Y:S05]  /*0900*/  @!P2 BRA `(.L_x_7) ;  /* 0x0000005c0080a947 */ /* 0x000fea0003800000 */
[----:B------:R-:W-:-:S13]  /*0910*/  ISETP.GT.U32.AND P0, PT, R8, 0x1, PT ;  /* 0x000000010800780c */ /* 0x000fda0003f04070 */
[----:B------:R-:W-:Y:S05]  /*0920*/  @P0 EXIT ;  /* 0x000000000000094d */ /* 0x000fea0003800000 */
[----:B------:R-:W-:Y:S01]  /*0930*/  ULDC.64 UR4, c[0x0][0x650] ;  /* 0x0001940000047ab9 */ /* 0x000fe20000000a00 */
[----:B------:R-:W-:Y:S01]  /*0940*/  PRMT R3, RZ, 0x7610, R3 ;  /* 0x00007610ff037816 */ /* 0x000fe20000000003 */
[----:B------:R-:W-:Y:S01]  /*0950*/  IMAD.MOV.U32 R101, RZ, RZ, -0x1 ;  /* 0xffffffffff657424 */ /* 0x000fe200078e00ff */
[----:B------:R-:W-:Y:S01]  /*0960*/  ISETP.GE.U32.AND P0, PT, R16, UR4, PT ;  /* 0x0000000410007c0c */ /* 0x000fe2000bf06070 */
[----:B------:R-:W-:Y:S02]  /*0970*/  IMAD.MOV.U32 R100, RZ, RZ, -0x1 ;  /* 0xffffffffff647424 */ /* 0x000fe400078e00ff */
[----:B------:R-:W-:Y:S01]  /*0980*/  IMAD.MOV.U32 R99, RZ, RZ, -0x1 ;  /* 0xffffffffff637424 */ /* 0x000fe200078e00ff */
[----:B------:R-:W-:-:S13]  /*0990*/  ISETP.GE.U32.AND.EX P0, PT, R17, UR5, PT, P0 ;  /* 0x0000000511007c0c */ /* 0x000fda000bf06100 */
[----:B------:R-:W-:Y:S05]  /*09a0*/  @P0 BRA `(.L_x_8) ;  /* 0x0000000400280947 */ /* 0x000fea0003800000 */
[----:B------:R-:W0:Y:S01]  /*09b0*/  LDC.64 R24, c[0x0][0x628] ;  /* 0x00018a00ff187b82 */ /* 0x000e220000000a00 */
[----:B------:R-:W-:Y:S02]  /*09c0*/  IMAD.MOV.U32 R10, RZ, RZ, R16 ;  /* 0x000000ffff0a7224 */ /* 0x000fe400078e0010 */
[----:B------:R-:W-:-:S05]  /*09d0*/  IMAD.MOV.U32 R11, RZ, RZ, R17 ;  /* 0x000000ffff0b7224 */ /* 0x000fca00078e0011 */
[----:B------:R-:W1:Y:S08]  /*09e0*/  LDC R8, c[0x0][0x630] ;  /* 0x00018c00ff087b82 */ /* 0x000e700000000800 */
[----:B------:R-:W2:Y:S01]  /*09f0*/  LDC.64 R26, c[0x0][0x620] ;  /* 0x00018800ff1a7b82 */ /* 0x000ea20000000a00 */
[----:B0-----:R-:W-:-:S04]  /*0a00*/  ISETP.NE.U32.AND P0, PT, R24, RZ, PT ;  /* 0x000000ff1800720c */ /* 0x001fc80003f05070 */
[----:B------:R-:W-:-:S13]  /*0a10*/  ISETP.NE.AND.EX P0, PT, R25, RZ, PT, P0 ;  /* 0x000000ff1900720c */ /* 0x000fda0003f05300 */
[----:B-12---:R-:W-:Y:S05]  /*0a20*/  @!P0 BRA `(.L_x_9) ;  /* 0x0000000000288947 */ /* 0x006fea0003800000 */
[----:B------:R-:W0:Y:S02]  /*0a30*/  LDC R3, c[0x0][0x634] ;  /* 0x00018d00ff037b82 */ /* 0x000e240000000800 */
[----:B0-----:R-:W-:-:S05]  /*0a40*/  IADD3 R3, P0, R16, R3, RZ ;  /* 0x0000000310037210 */ /* 0x001fca0007f1e0ff */
[----:B------:R-:W-:-:S04]  /*0a50*/  IMAD.X R21, RZ, RZ, R17, P0 ;  /* 0x000000ffff157224 */ /* 0x000fc800000e0611 */
[----:B------:R-:W-:-:S04]  /*0a60*/  IMAD.WIDE.U32 R10, R21, R24, RZ ;  /* 0x00000018150a7225 */ /* 0x000fc800078e00ff */
[----:B------:R-:W-:-:S04]  /*0a70*/  IMAD.WIDE.U32 R12, P0, R3, R25, R10 ;  /* 0x00000019030c7225 */ /* 0x000fc8000780000a */
[----:B------:R-:W-:-:S04]  /*0a80*/  IMAD.WIDE.U32 R10, R3, R24, RZ ;  /* 0x00000018030a7225 */ /* 0x000fc800078e00ff */
[----:B------:R-:W-:Y:S01]  /*0a90*/  IMAD.X R15, RZ, RZ, RZ, P0 ;  /* 0x000000ffff0f7224 */ /* 0x000fe200000e06ff */
[----:B------:R-:W-:Y:S01]  /*0aa0*/  IADD3 RZ, P0, R11, R12, RZ ;  /* 0x0000000c0bff7210 */ /* 0x000fe20007f1e0ff */
[----:B------:R-:W-:-:S04]  /*0ab0*/  IMAD.MOV.U32 R14, RZ, RZ, R13 ;  /* 0x000000ffff0e7224 */ /* 0x000fc800078e000d */
[----:B------:R-:W-:-:S08]  /*0ac0*/  IMAD.WIDE.U32.X R10, R21, R25, R14, P0 ;  /* 0x00000019150a7225 */ /* 0x000fd000000e040e */
.L_x_9:
[----:B------:R-:W0:Y:S01]  /*0ad0*/  LDC.64 R30, c[0x0][0x640] ;  /* 0x00019000ff1e7b82 */ /* 0x000e220000000a00 */
[--C-:B------:R-:W-:Y:S01]  /*0ae0*/  SHF.R.U64 R99, R10, R8, R11.reuse ;  /* 0x000000080a637219 */ /* 0x100fe2000000120b */
[----:B------:R-:W-:Y:S01]  /*0af0*/  IMAD R22, R9, R22, R4 ;  /* 0x0000001609167224 */ /* 0x000fe200078e0204 */
[----:B------:R-:W-:Y:S01]  /*0b00*/  SHF.R.U32.HI R3, RZ, R8, R11 ;  /* 0x00000008ff037219 */ /* 0x000fe2000001160b */
[----:B------:R-:W-:Y:S01]  /*0b10*/  IMAD.MOV.U32 R23, RZ, RZ, 0x1 ;  /* 0x00000001ff177424 */ /* 0x000fe200078e00ff */
[----:B------:R-:W-:-:S03]  /*0b20*/  IADD3 R5, P0, RZ, -R99, RZ ;  /* 0x80000063ff057210 */ /* 0x000fc60007f1e0ff */
[----:B------:R-:W1:Y:S02]  /*0b30*/  LDC R12, c[0x0][0x618] ;  /* 0x00018600ff0c7b82 */ /* 0x000e640000000800 */
[----:B------:R-:W-:Y:S02]  /*0b40*/  IMAD.X R3, RZ, RZ, ~R3, P0 ;  /* 0x000000ffff037224 */ /* 0x000fe400000e0e03 */
[----:B------:R-:W-:-:S04]  /*0b50*/  IMAD.WIDE.U32 R10, R5, R26, R16 ;  /* 0x0000001a050a7225 */ /* 0x000fc800078e0010 */
[----:B------:R-:W2:Y:S01]  /*0b60*/  LDC R20, c[0x0][0x608] ;  /* 0x00018200ff147b82 */ /* 0x000ea20000000800 */
[----:B------:R-:W-:Y:S02]  /*0b70*/  IMAD R8, R3, R26, RZ ;  /* 0x0000001a03087224 */ /* 0x000fe400078e02ff */
[----:B------:R-:W-:Y:S02]  /*0b80*/  IMAD.MOV.U32 R3, RZ, RZ, -0x1 ;  /* 0xffffffffff037424 */ /* 0x000fe400078e00ff */
[----:B------:R-:W-:-:S03]  /*0b90*/  IMAD R5, R5, R27, R8 ;  /* 0x0000001b05057224 */ /* 0x000fc600078e0208 */
[----:B------:R-:W3:Y:S01]  /*0ba0*/  LDC R28, c[0x0][0x658] ;  /* 0x00019600ff1c7b82 */ /* 0x000ee20000000800 */
[----:B------:R-:W-:Y:S01]  /*0bb0*/  IMAD.IADD R5, R11, 0x1, R5 ;  /* 0x000000010b057824 */ /* 0x000fe200078e0205 */
[----:B0-----:R-:W-:-:S04]  /*0bc0*/  ISETP.NE.U32.AND P0, PT, R30, RZ, PT ;  /* 0x000000ff1e00720c */ /* 0x001fc80003f05070 */
[----:B------:R-:W-:Y:S02]  /*0bd0*/  ISETP.NE.AND.EX P0, PT, R31, RZ, PT, P0 ;  /* 0x000000ff1f00720c */ /* 0x000fe40003f05300 */
[----:B------:R-:W0:Y:S01]  /*0be0*/  LDC R24, c[0x0][0x600] ;  /* 0x00018000ff187b82 */ /* 0x000e220000000800 */
[-CC-:B-1----:R-:W-:Y:S02]  /*0bf0*/  SHF.R.U64 R14, R10, R12.reuse, R5.reuse ;  /* 0x0000000c0a0e7219 */ /* 0x182fe40000001205 */
[----:B------:R-:W-:-:S05]  /*0c00*/  SHF.R.U32.HI R5, RZ, R12, R5 ;  /* 0x0000000cff057219 */ /* 0x000fca0000011605 */
[----:B------:R-:W1:Y:S01]  /*0c10*/  LDC R15, c[0x0][0x648] ;  /* 0x00019200ff0f7b82 */ /* 0x000e620000000800 */
[-CC-:B--2---:R-:W-:Y:S02]  /*0c20*/  SHF.R.U64 R27, R14, R20.reuse, R5.reuse ;  /* 0x000000140e1b7219 */ /* 0x184fe40000001205 */
[----:B------:R-:W-:-:S05]  /*0c30*/  SHF.R.U32.HI R5, RZ, R20, R5 ;  /* 0x00000014ff057219 */ /* 0x000fca0000011605 */
[----:B------:R-:W2:Y:S01]  /*0c40*/  LDC R21, c[0x0][0x638] ;  /* 0x00018e00ff157b82 */ /* 0x000ea20000000800 */
[-CC-:B---3--:R-:W-:Y:S02]  /*0c50*/  SHF.R.U64 R20, R27, R28.reuse, R5.reuse ;  /* 0x0000001c1b147219 */ /* 0x188fe40000001205 */
[-C--:B------:R-:W-:Y:S02]  /*0c60*/  SHF.L.U32 R3, R3, R28.reuse, RZ ;  /* 0x0000001c03037219 */ /* 0x080fe400000006ff */
[----:B------:R-:W-:Y:S01]  /*0c70*/  SHF.R.U32.HI R5, RZ, R28, R5 ;  /* 0x0000001cff057219 */ /* 0x000fe20000011605 */
[----:B------:R-:W-:Y:S01]  /*0c80*/  IMAD.MOV.U32 R4, RZ, RZ, R20 ;  /* 0x000000ffff047224 */ /* 0x000fe200078e0014 */
[----:B------:R-:W-:Y:S01]  /*0c90*/  LOP3.LUT R12, RZ, R3, RZ, 0x33, !PT ;  /* 0x00000003ff0c7212 */ /* 0x000fe200078e33ff */
[----:B------:R-:W3:Y:S01]  /*0ca0*/  LDC R25, c[0x0][0x610] ;  /* 0x00018400ff197b82 */ /* 0x000ee20000000800 */
[----:B------:R-:W-:Y:S05]  /*0cb0*/  @!P0 BRA `(.L_x_10) ;  /* 0x0000000000288947 */ /* 0x000fea0003800000 */
[----:B------:R-:W4:Y:S02]  /*0cc0*/  LDC R3, c[0x0][0x64c] ;  /* 0x00019300ff037b82 */ /* 0x000f240000000800 */
[----:B----4-:R-:W-:-:S05]  /*0cd0*/  IADD3 R3, P0, R20, R3, RZ ;  /* 0x0000000314037210 */ /* 0x010fca0007f1e0ff */
        /* <DEDUP_REMOVED lines=8> */
.L_x_10:
[----:B-1----:R-:W-:Y:S01]  /*0d60*/  SHF.R.U64 R4, R4, R15, R5 ;  /* 0x0000000f04047219 */ /* 0x002fe20000001205 */
[----:B0-----:R-:W-:Y:S01]  /*0d70*/  VIADD R5, R24, 0xffffffff ;  /* 0xffffffff18057836 */ /* 0x001fe20000000000 */
[----:B------:R-:W-:Y:S02]  /*0d80*/  SHF.L.U32 R3, R23, R28, RZ ;  /* 0x0000001c17037219 */ /* 0x000fe400000006ff */
[----:B------:R-:W-:Y:S01]  /*0d90*/  LOP3.LUT R12, R27, R12, RZ, 0xc0, !PT ;  /* 0x0000000c1b0c7212 */ /* 0x000fe200078ec0ff */
[----:B------:R-:W-:Y:S01]  /*0da0*/  IMAD.MOV R8, RZ, RZ, -R4 ;  /* 0x000000ffff087224 */ /* 0x000fe200078e0a04 */
[----:B------:R-:W-:-:S03]  /*0db0*/  SEL R7, R7, R22, !P1 ;  /* 0x0000001607077207 */ /* 0x000fc60004800000 */
[----:B------:R-:W-:Y:S01]  /*0dc0*/  IMAD R12, R3, R4, R12 ;  /* 0x00000004030c7224 */ /* 0x000fe200078e020c */
[----:B------:R-:W-:Y:S01]  /*0dd0*/  LOP3.LUT R4, R14, R5, RZ, 0xc0, !PT ;  /* 0x000000050e047212 */ /* 0x000fe200078ec0ff */
[----:B--2---:R-:W-:Y:S02]  /*0de0*/  IMAD R3, R8, R21, R20 ;  /* 0x0000001508037224 */ /* 0x004fe400078e0214 */
[----:B---3--:R-:W-:Y:S02]  /*0df0*/  IMAD R7, R12, R25, R7 ;  /* 0x000000190c077224 */ /* 0x008fe400078e0207 */
[----:B------:R-:W-:Y:S02]  /*0e00*/  IMAD.MOV.U32 R5, RZ, RZ, 0x1 ;  /* 0x00000001ff057424 */ /* 0x000fe400078e00ff */
[----:B------:R-:W-:-:S03]  /*0e10*/  IMAD R4, R3, R24, R4 ;  /* 0x0000001803047224 */ /* 0x000fc600078e0204 */
[----:B------:R-:W-:Y:S02]  /*0e20*/  PRMT R3, R5, 0x7610, R3 ;  /* 0x0000761005037816 */ /* 0x000fe40000000003 */
[----:B------:R-:W-:Y:S02]  /*0e30*/  SEL R100, R4, R7, !P1 ;  /* 0x0000000704647207 */ /* 0x000fe40004800000 */
[----:B------:R-:W-:-:S07]  /*0e40*/  SEL R101, R7, R4, !P1 ;  /* 0x0000000407657207 */ /* 0x000fce0004800000 */
.L_x_8:
[----:B------:R-:W-:-:S08]  /*0e50*/  NOP ;  /* 0x0000000000007918 */ /* 0x000fd00000000000 */
[----:B------:R-:W0:Y:S02]  /*0e60*/  USETMAXREG.TRY_ALLOC.CTAPOOL UP0, 0xe8 ;  /* 0x000000e8000079c8 */ /* 0x000e240008000600 */
[----:B0-----:R-:W-:-:S13]  /*0e70*/  PLOP3.LUT P0, PT, PT, PT, UP0, 0x80, 0x0 ;  /* 0x000000000000781c */ /* 0x001fda0003f0f008 */
[----:B------:R-:W-:Y:S05]  /*0e80*/  @!P0 BRA `(.L_x_8) ;  /* 0xfffffffc00f08947 */ /* 0x000fea000383ffff */
[----:B------:R-:W-:Y:S01]  /*0e90*/  ULDC.64 UR4, c[0x0][0x598] ;  /* 0x0001660000047ab9 */ /* 0x000fe20000000a00 */
[----:B------:R-:W-:Y:S01]  /*0ea0*/  ULDC.64 UR38, c[0x0][0x208] ;  /* 0x0000820000267ab9 */ /* 0x000fe20000000a00 */
[----:B------:R-:W-:-:S04]  /*0eb0*/  ISETP.NE.U32.AND P0, PT, RZ, UR4, PT ;  /* 0x00000004ff007c0c */ /* 0x000fc8000bf05070 */
[----:B------:R-:W-:-:S13]  /*0ec0*/  ISETP.NE.AND.EX P0, PT, RZ, UR5, PT, P0 ;  /* 0x00000005ff007c0c */ /* 0x000fda000bf05300 */
[----:B------:R-:W-:Y:S05]  /*0ed0*/  @!P0 BRA `(.L_x_11) ;  /* 0x00000000001c8947 */ /* 0x000fea0003800000 */
[----:B------:R-:W0:Y:S02]  /*0ee0*/  LDC.64 R4, c[0x0][0x598] ;  /* 0x00016600ff047b82 */ /* 0x000e240000000a00 */
[----:B0-----:R-:W2:Y:S02]  /*0ef0*/  LDG.E.64 R4, desc[UR38][R4.64] ;  /* 0x0000002604047981 */ /* 0x001ea4000c1e1b00 */
[----:B--2---:R-:W-:-:S04]  /*0f00*/  ISETP.NE.U32.AND P0, PT, R4, RZ, PT ;  /* 0x000000ff0400720c */ /* 0x004fc80003f05070 */
[----:B------:R-:W-:-:S13]  /*0f10*/  ISETP.NE.AND.EX P0, PT, R5, RZ, PT, P0 ;  /* 0x000000ff0500720c */ /* 0x000fda0003f05300 */
[----:B------:R-:W-:Y:S05]  /*0f20*/  @!P0 BRA `(.L_x_11) ;  /* 0x0000000000088947 */ /* 0x000fea0003800000 */
[----:B------:R0:W5:Y:S01]  /*0f30*/  LD.E R88, desc[UR38][R4.64] ;  /* 0x0000002604587980 */ /* 0x000162000c101900 */
[----:B------:R-:W-:Y:S05]  /*0f40*/  BRA `(.L_x_12) ;  /* 0x0000000000247947 */ /* 0x000fea0003800000 */
.L_x_11:
[----:B------:R-:W-:Y:S02]  /*0f50*/  ULDC.64 UR4, c[0x0][0x588] ;  /* 0x0001620000047ab9 */ /* 0x000fe40000000a00 */
[----:B------:R-:W-:-:S04]  /*0f60*/  ISETP.NE.U32.AND P0, PT, RZ, UR4, PT ;  /* 0x00000004ff007c0c */ /* 0x000fc8000bf05070 */
[----:B------:R-:W-:-:S13]  /*0f70*/  ISETP.NE.AND.EX P0, PT, RZ, UR5, PT, P0 ;  /* 0x00000005ff007c0c */ /* 0x000fda000bf05300 */
[----:B------:R-:W-:Y:S05]  /*0f80*/  @!P0 BRA `(.L_x_13) ;  /* 0x00000000000c8947 */ /* 0x000fea0003800000 */
[----:B------:R-:W0:Y:S02]  /*0f90*/  LDC.64 R88, c[0x0][0x588] ;  /* 0x00016200ff587b82 */ /* 0x000e240000000a00 */
[----:B0-----:R1:W5:Y:S01]  /*0fa0*/  LDG.E R88, desc[UR38][R88.64] ;  /* 0x0000002658587981 */ /* 0x001362000c1e1900 */
[----:B------:R-:W-:Y:S05]  /*0fb0*/  BRA `(.L_x_12) ;  /* 0x0000000000087947 */ /* 0x000fea0003800000 */
.L_x_13:
[----:B------:R-:W-:Y:S02]  /*0fc0*/  ULDC UR4, c[0x0][0x580] ;  /* 0x0001600000047ab9 */ /* 0x000fe40000000800 */
[----:B------:R-:W-:-:S07]  /*0fd0*/  IMAD.U32 R88, RZ, RZ, UR4 ;  /* 0x00000004ff587e24 */ /* 0x000fce000f8e00ff */
.L_x_12:
[----:B------:R-:W-:Y:S02]  /*0fe0*/  ULDC.64 UR4, c[0x0][0x5a0] ;  /* 0x0001680000047ab9 */ /* 0x000fe40000000a00 */
[----:B------:R-:W-:-:S04]  /*0ff0*/  ISETP.NE.U32.AND P0, PT, RZ, UR4, PT ;  /* 0x00000004ff007c0c */ /* 0x000fc8000bf05070 */
[----:B------:R-:W-:-:S13]  /*1000*/  ISETP.NE.AND.EX P0, PT, RZ, UR5, PT, P0 ;  /* 0x00000005ff007c0c */ /* 0x000fda000bf05300 */
[----:B------:R-:W-:Y:S05]  /*1010*/  @!P0 BRA `(.L_x_14) ;  /* 0x00000000001c8947 */ /* 0x000fea0003800000 */
[----:B0-----:R-:W0:Y:S02]  /*1020*/  LDC.64 R4, c[0x0][0x5a0] ;  /* 0x00016800ff047b82 */ /* 0x001e240000000a00 */
[----:B0-----:R-:W2:Y:S02]  /*1030*/  LDG.E.64 R4, desc[UR38][R4.64] ;  /* 0x0000002604047981 */ /* 0x001ea4000c1e1b00 */
[----:B--2---:R-:W-:-:S04]  /*1040*/  ISETP.NE.U32.AND P0, PT, R4, RZ, PT ;  /* 0x000000ff0400720c */ /* 0x004fc80003f05070 */
[----:B------:R-:W-:-:S13]  /*1050*/  ISETP.NE.AND.EX P0, PT, R5, RZ, PT, P0 ;  /* 0x000000ff0500720c */ /* 0x000fda0003f05300 */
[----:B------:R-:W-:Y:S05]  /*1060*/  @!P0 BRA `(.L_x_14) ;  /* 0x0000000000088947 */ /* 0x000fea0003800000 */
[----:B-1----:R0:W5:Y:S01]  /*1070*/  LD.E R89, desc[UR38][R4.64] ;  /* 0x0000002604597980 */ /* 0x002162000c101900 */
[----:B------:R-:W-:Y:S05]  /*1080*/  BRA `(.L_x_15) ;  /* 0x0000000000247947 */ /* 0x000fea0003800000 */
.L_x_14:
[----:B------:R-:W-:Y:S02]  /*1090*/  ULDC.64 UR4, c[0x0][0x590] ;  /* 0x0001640000047ab9 */ /* 0x000fe40000000a00 */
[----:B------:R-:W-:-:S04]  /*10a0*/  ISETP.NE.U32.AND P0, PT, RZ, UR4, PT ;  /* 0x00000004ff007c0c */ /* 0x000fc8000bf05070 */
[----:B------:R-:W-:-:S13]  /*10b0*/  ISETP.NE.AND.EX P0, PT, RZ, UR5, PT, P0 ;  /* 0x00000005ff007c0c */ /* 0x000fda000bf05300 */
[----:B------:R-:W-:Y:S05]  /*10c0*/  @!P0 BRA `(.L_x_16) ;  /* 0x00000000000c8947 */ /* 0x000fea0003800000 */
[----:B0-----:R-:W1:Y:S02]  /*10d0*/  LDC.64 R4, c[0x0][0x590] ;  /* 0x00016400ff047b82 */ /* 0x001e640000000a00 */
[----:B-1----:R1:W5:Y:S01]  /*10e0*/  LDG.E R89, desc[UR38][R4.64] ;  /* 0x0000002604597981 */ /* 0x002362000c1e1900 */
[----:B------:R-:W-:Y:S05]  /*10f0*/  BRA `(.L_x_15) ;  /* 0x0000000000087947 */ /* 0x000fea0003800000 */
.L_x_16:
[----:B------:R-:W-:Y:S02]  /*1100*/  ULDC UR4, c[0x0][0x584] ;  /* 0x0001610000047ab9 */ /* 0x000fe40000000800 */
[----:B-1----:R-:W-:-:S07]  /*1110*/  IMAD.U32 R89, RZ, RZ, UR4 ;  /* 0x00000004ff597e24 */ /* 0x002fce000f8e00ff */
.L_x_15:
[----:B------:R-:W-:-:S13]  /*1120*/  LOP3.LUT P0, RZ, R3, 0xff, RZ, 0xc0, !PT ;  /* 0x000000ff03ff7812 */ /* 0x000fda000780c0ff */
[----:B------:R-:W-:Y:S05]  /*1130*/  @!P0 EXIT ;  /* 0x000000000000894d */ /* 0x000fea0003800000 */
[----:B------:R-:W2:Y:S01]  /*1140*/  LDC R92, c[0x0][0x658] ;  /* 0x00019600ff5c7b82 */ /* 0x000ea20000000800 */
[----:B------:R-:W-:Y:S01]  /*1150*/  ULDC.64 UR6, c[0x0][0x288] ;  /* 0x0000a20000067ab9 */ /* 0x000fe20000000a00 */
[----:B------:R-:W-:Y:S01]  /*1160*/  LOP3.LUT R6, R6, 0x1, RZ, 0xc0, !PT ;  /* 0x0000000106067812 */ /* 0x000fe200078ec0ff */
[----:B------:R-:W-:Y:S01]  /*1170*/  UIADD3 UR4, UR7, 0x3f, URZ ;  /* 0x0000003f07047890 */ /* 0x000fe2000fffe03f */
[----:B------:R-:W-:Y:S01]  /*1180*/  SHF.R.U32.HI R3, RZ, 0x2, R94 ;  /* 0x00000002ff037819 */ /* 0x000fe2000001165e */
[----:B01----:R-:W-:Y:S01]  /*1190*/  IMAD.MOV.U32 R5, RZ, RZ, -0x1 ;  /* 0xffffffffff057424 */ /* 0x003fe200078e00ff */
[----:B------:R-:W-:Y:S01]  /*11a0*/  SHF.R.U32.HI R0, RZ, 0x1, R0 ;  /* 0x00000001ff007819 */ /* 0x000fe20000011600 */
[----:B------:R-:W-:Y:S01]  /*11b0*/  USHF.R.S32.HI UR5, URZ, 0x1f, UR4 ;  /* 0x0000001f3f057899 */ /* 0x000fe20008011404 */
[----:B------:R-:W0:Y:S01]  /*11c0*/  LDC.64 R90, c[0x0][0x5c8] ;  /* 0x00017200ff5a7b82 */ /* 0x000e220000000a00 */
[----:B------:R-:W-:Y:S01]  /*11d0*/  IMAD.SHL.U32 R22, R6, 0x40, RZ ;  /* 0x0000004006167824 */ /* 0x000fe200078e00ff */
[----:B------:R-:W-:Y:S01]  /*11e0*/  LOP3.LUT R3, R3, 0x7, RZ, 0xc0, !PT ;  /* 0x0000000703037812 */ /* 0x000fe200078ec0ff */
[----:B------:R-:W-:Y:S01]  /*11f0*/  ULEA.HI UR5, UR5, UR4, URZ, 0x6 ;  /* 0x0000000405057291 */ /* 0x000fe2000f8f303f */
[----:B------:R-:W-:Y:S01]  /*1200*/  LOP3.LUT R0, R0, 0x30, RZ, 0xc0, !PT ;  /* 0x0000003000007812 */ /* 0x000fe200078ec0ff */
[----:B------:R-:W-:Y:S01]  /*1210*/  IMAD.MOV.U32 R7, RZ, RZ, 0x1 ;  /* 0x00000001ff077424 */ /* 0x000fe200078e00ff */
[--C-:B------:R-:W-:Y:S01]  /*1220*/  LOP3.LUT R22, R22, 0x40, R3.reuse, 0xe2, !PT ;  /* 0x0000004016167812 */ /* 0x100fe200078ee203 */
[----:B------:R-:W-:Y:S01]  /*1230*/  USHF.R.S32.HI UR43, URZ, 0x6, UR5 ;  /* 0x000000063f2b7899 */ /* 0x000fe20008011405 */
[----:B------:R-:W1:Y:S01]  /*1240*/  LDC R96, c[0x0][0x600] ;  /* 0x00018000ff607b82 */ /* 0x000e620000000800 */
[----:B------:R-:W-:Y:S01]  /*1250*/  IADD3 R3, RZ, -R0, -R3 ;  /* 0x80000000ff037210 */ /* 0x000fe20007ffe803 */
[----:B------:R-:W-:Y:S01]  /*1260*/  IMAD.U32 R4, RZ, RZ, UR6 ;  /* 0x00000006ff047e24 */ /* 0x000fe2000f8e00ff */
[C---:B------:R-:W-:Y:S01]  /*1270*/  LOP3.LUT R93, R94.reuse, 0x3, RZ, 0xc0, !PT ;  /* 0x000000035e5d7812 */ /* 0x040fe200078ec0ff */
[----:B------:R-:W-:Y:S01]  /*1280*/  UISETP.LT.AND UP0, UPT, UR43, 0x1, UPT ;  /* 0x000000012b00788c */ /* 0x000fe2000bf01270 */
[----:B------:R-:W-:Y:S01]  /*1290*/  LOP3.LUT R95, R94, 0x80, RZ, 0xc0, !PT ;  /* 0x000000805e5f7812 */ /* 0x000fe200078ec0ff */
[----:B------:R-:W-:Y:S01]  /*12a0*/  IMAD R3, R6, -0x40, R3 ;  /* 0xffffffc006037824 */ /* 0x000fe200078e0203 */
[----:B------:R-:W-:Y:S01]  /*12b0*/  ULDC UR4, c[0x0][0x284] ;  /* 0x0000a10000047ab9 */ /* 0x000fe20000000800 */
[----:B--2---:R-:W-:Y:S01]  /*12c0*/  SHF.L.U32 R5, R5, R92, RZ ;  /* 0x0000005c05057219 */ /* 0x004fe200000006ff */
[----:B------:R-:W-:Y:S01]  /*12d0*/  USEL UR44, UR43, 0x1, UP0 ;  /* 0x000000012b2c7887 */ /* 0x000fe20008000000 */
[----:B------:R-:W-:Y:S01]  /*12e0*/  IMAD R93, R93, -0x2, R4 ;  /* 0xfffffffe5d5d7824 */ /* 0x000fe200078e0204 */
[----:B------:R-:W-:Y:S01]  /*12f0*/  LOP3.LUT R22, R22, R0, RZ, 0xfc, !PT ;  /* 0x0000000016167212 */ /* 0x000fe200078efcff */
[----:B------:R-:W-:Y:S01]  /*1300*/  IMAD.SHL.U32 R94, R94, 0x2, RZ ;  /* 0x000000025e5e7824 */ /* 0x000fe200078e00ff */
[----:B------:R-:W-:Y:S01]  /*1310*/  SHF.L.U32 R92, R7, R92, RZ ;  /* 0x0000005c075c7219 */ /* 0x000fe200000006ff */
[----:B------:R-:W-:Y:S01]  /*1320*/  VIADD R98, R3, UR4 ;  /* 0x0000000403627c36 */ /* 0x000fe20008000000 */
[----:B------:R-:W-:Y:S01]  /*1330*/  LOP3.LUT R103, R18, 0x1, RZ, 0xfc, !PT ;  /* 0x0000000112677812 */ /* 0x000fe200078efcff */
[----:B------:R-:W-:Y:S01]  /*1340*/  IMAD.MOV.U32 R23, RZ, RZ, RZ ;  /* 0x000000ffff177224 */ /* 0x000fe200078e00ff */
[C---:B0-----:R-:W-:Y:S01]  /*1350*/  SHF.L.U64.HI R91, R90.reuse, 0x3, R91 ;  /* 0x000000035a5b7819 */ /* 0x041fe2000001025b */
[----:B------:R-:W-:Y:S01]  /*1360*/  IMAD.SHL.U32 R90, R90, 0x8, RZ ;  /* 0x000000085a5a7824 */ /* 0x000fe200078e00ff */
[----:B------:R-:W-:Y:S01]  /*1370*/  SHF.R.U32.HI R95, RZ, 0x7, R95 ;  /* 0x00000007ff5f7819 */ /* 0x000fe2000001165f */
[----:B------:R-:W-:Y:S01]  /*1380*/  UIADD3 UR44, UR43, -UR44, URZ ;  /* 0x8000002c2b2c7290 */ /* 0x000fe2000fffe03f */
[----:B------:R-:W-:Y:S01]  /*1390*/  LOP3.LUT R97, RZ, R5, RZ, 0x33, !PT ;  /* 0x00000005ff617212 */ /* 0x000fe200078e33ff */
[----:B------:R-:W-:Y:S01]  /*13a0*/  UMOV UR40, URZ ;  /* 0x0000003f00287c82 */ /* 0x000fe20008000000 */
[----:B------:R-:W-:Y:S01]  /*13b0*/  UMOV UR41, URZ ;  /* 0x0000003f00297c82 */ /* 0x000fe20008000000 */
[----:B-1----:R-:W-:-:S08]  /*13c0*/  VIADD R96, R96, 0xffffffff ;  /* 0xffffffff60607836 */ /* 0x002fd00000000000 */
.L_x_162:
[----:B0-----:R-:W0:Y:S01]  /*13d0*/  SHFL.IDX PT, R0, R95, RZ, 0x1f ;  /* 0x00001fff5f007589 */ /* 0x001e2200000e0000 */
[----:B-1----:R-:W1:Y:S01]  /*13e0*/  S2UR UR7, SR_CgaCtaId ;  /* 0x00000000000779c3 */ /* 0x002e620000008800 */
[----:B------:R-:W-:Y:S01]  /*13f0*/  UMOV UR6, 0x400 ;  /* 0x0000040000067882 */ /* 0x000fe20000000000 */
[----:B0-----:R-:W-:Y:S01]  /*1400*/  R2UR UR4, R0 ;  /* 0x00000000000472ca */ /* 0x001fe200000e0000 */
[----:B-1----:R-:W-:-:S12]  /*1410*/  ULEA UR6, UR7, UR6, 0x18 ;  /* 0x0000000607067291 */ /* 0x002fd8000f8ec03f */
[----:B------:R-:W-:-:S04]  /*1420*/  ULEA.HI UR5, UR4, UR4, URZ, 0x1 ;  /* 0x0000000404057291 */ /* 0x000fc8000f8f083f */
[----:B------:R-:W-:-:S04]  /*1430*/  ULOP3.LUT UR5, UR5, 0x7fffe, URZ, 0xc0, !UPT ;  /* 0x0007fffe05057892 */ /* 0x000fc8000f8ec03f */
[----:B------:R-:W-:-:S03]  /*1440*/  UIADD3 UR5, UR4, -UR5, URZ ;  /* 0x8000000504057290 */ /* 0x000fc6000fffe03f */
[----:B------:R-:W-:Y:S01]  /*1450*/  ULDC UR4, c[0x0][0x28c] ;  /* 0x0000a30000047ab9 */ /* 0x000fe20000000800 */
[----:B------:R-:W-:Y:S01]  /*1460*/  ULEA UR5, UR5, UR6, 0xd ;  /* 0x0000000605057291 */ /* 0x000fe2000f8e683f */
[----:B------:R-:W-:-:S03]  /*1470*/  ISETP.LT.AND P0, PT, RZ, UR4, PT ;  /* 0x00000004ff007c0c */ /* 0x000fc6000bf01270 */
[----:B------:R-:W-:-:S04]  /*1480*/  UIADD3 UR5, UR5, 0x100, URZ ;  /* 0x0000010005057890 */ /* 0x000fc8000fffe03f */
[----:B------:R-:W-:-:S04]  /*1490*/  USHF.R.U32.HI UR5, URZ, 0x4, UR5 ;  /* 0x000000043f057899 */ /* 0x000fc80008011605 */
[----:B------:R-:W-:-:S04]  /*14a0*/  ULOP3.LUT UR5, UR5, 0x3fff, URZ, 0xc0, !UPT ;  /* 0x00003fff05057892 */ /* 0x000fc8000f8ec03f */
[----:B------:R-:W-:Y:S01]  /*14b0*/  ULOP3.LUT UR45, UR5, 0x10000, URZ, 0xfc, !UPT ;  /* 0x00010000052d7892 */ /* 0x000fe2000f8efc3f */
[----:B--2345:R-:W-:Y:S11]  /*14c0*/  @P0 BRA `(.L_x_17) ;  /* 0x0000000000400947 */ /* 0x03cff60003800000 */
[----:B------:R-:W-:Y:S01]  /*14d0*/  MOV R0, 0x0 ;  /* 0x0000000000007802 */ /* 0x000fe20000000f00 */
[----:B------:R-:W-:Y:S01]  /*14e0*/  ULDC.64 UR4, c[0x4][0x68] ;  /* 0x01001a0000047ab9 */ /* 0x000fe20000000a00 */
[----:B------:R-:W-:Y:S01]  /*14f0*/  ULDC.64 UR6, c[0x4][0x8] ;  /* 0x0100020000067ab9 */ /* 0x000fe20000000a00 */
[----:B------:R-:W-:Y:S01]  /*1500*/  IMAD.U32 R4, RZ, RZ, UR4 ;  /* 0x00000004ff047e24 */ /* 0x000fe2000f8e00ff */
[----:B------:R0:W1:Y:S01]  /*1510*/  LDC.64 R14, c[0x4][R0] ;  /* 0x01000000000e7b82 */ /* 0x0000620000000a00 */
[----:B------:R-:W-:Y:S01]  /*1520*/  IMAD.U32 R5, RZ, RZ, UR5 ;  /* 0x00000005ff057e24 */ /* 0x000fe2000f8e00ff */
[----:B------:R-:W-:Y:S01]  /*1530*/  ULDC.64 UR4, c[0x4][0x70] ;  /* 0x01001c0000047ab9 */ /* 0x000fe20000000a00 */
[----:B------:R-:W-:Y:S02]  /*1540*/  IMAD.U32 R10, RZ, RZ, UR6 ;  /* 0x00000006ff0a7e24 */ /* 0x000fe4000f8e00ff */
[----:B------:R-:W-:Y:S02]  /*1550*/  IMAD.U32 R6, RZ, RZ, UR4 ;  /* 0x00000004ff067e24 */ /* 0x000fe4000f8e00ff */
[----:B------:R-:W-:-:S02]  /*1560*/  IMAD.U32 R7, RZ, RZ, UR5 ;  /* 0x00000005ff077e24 */ /* 0x000fc4000f8e00ff */
[----:B------:R-:W-:Y:S02]  /*1570*/  IMAD.U32 R11, RZ, RZ, UR7 ;  /* 0x00000007ff0b7e24 */ /* 0x000fe4000f8e00ff */
[----:B------:R-:W-:Y:S02]  /*1580*/  IMAD.MOV.U32 R8, RZ, RZ, 0x1e1 ;  /* 0x000001e1ff087424 */ /* 0x000fe400078e00ff */
[----:B------:R-:W-:Y:S02]  /*1590*/  IMAD.MOV.U32 R12, RZ, RZ, 0x1 ;  /* 0x00000001ff0c7424 */ /* 0x000fe400078e00ff */
[----:B0-----:R-:W-:-:S07]  /*15a0*/  IMAD.MOV.U32 R13, RZ, RZ, RZ ;  /* 0x000000ffff0d7224 */ /* 0x001fce00078e00ff */
[----:B------:R-:W-:-:S07]  /*15b0*/  LEPC R20, `(.L_x_17) ;  /* 0x000000001014794e */ /* 0x000fce0000000000 */
[----:B-1---5:R-:W-:Y:S05]  /*15c0*/  CALL.ABS.NOINC R14 ;  /* 0x000000000e007343 */ /* 0x022fea0003c00000 */
.L_x_17:
[----:B------:R-:W-:-:S13]  /*15d0*/  ISETP.NE.AND P0, PT, R103, 0x3, PT ;  /* 0x000000036700780c */ /* 0x000fda0003f05270 */
[----:B------:R-:W-:Y:S05]  /*15e0*/  @!P0 BRA `(.L_x_18) ;  /* 0x0000000000048947 */ /* 0x000fea0003800000 */
[----:B------:R-:W-:Y:S01]  /*15f0*/  BPT.TRAP 0x1 ;  /* 0x000000040000795c */ /* 0x000fe20000300000 */
.L_x_18:
[----:B------:R-:W0:Y:S01]  /*1600*/  S2UR UR5, SR_CgaCtaId ;  /* 0x00000000000579c3 */ /* 0x000e220000008800 */
[----:B------:R-:W-:Y:S01]  /*1610*/  UMOV UR4, 0x400 ;  /* 0x0000040000047882 */ /* 0x000fe20000000000 */
[----:B------:R-:W-:Y:S02]  /*1620*/  IMAD.U32 R0, RZ, RZ, UR40 ;  /* 0x00000028ff007e24 */ /* 0x000fe4000f8e00ff */
[----:B------:R-:W-:-:S03]  /*1630*/  IMAD.U32 R3, RZ, RZ, UR41 ;  /* 0x00000029ff037e24 */ /* 0x000fc6000f8e00ff */
[----:B------:R-:W-:Y:S01]  /*1640*/  SHF.L.U32 R0, R0, 0x1f, RZ ;  /* 0x0000001f00007819 */ /* 0x000fe200000006ff */
[----:B0-----:R-:W-:-:S06]  /*1650*/  ULEA UR4, UR5, UR4, 0x18 ;  /* 0x0000000405047291 */ /* 0x001fcc000f8ec03f */
[----:B------:R-:W-:-:S04]  /*1660*/  IMAD.U32 R6, RZ, RZ, UR4 ;  /* 0x00000004ff067e24 */ /* 0x000fc8000f8e00ff */
[----:B------:R-:W-:-:S04]  /*1670*/  IMAD R3, R3, 0x8, R6 ;  /* 0x0000000803037824 */ /* 0x000fc800078e0206 */
[----:B------:R0:W1:Y:S01]  /*1680*/  SYNCS.PHASECHK.TRANS64.TRYWAIT P1, [R3+URZ], R0 ;  /* 0x00000000030075a7 */ /* 0x000062000802017f */
[----:B------:R-:W-:Y:S05]  /*1690*/  @!P0 BRA `(.L_x_19) ;  /* 0x0000000000048947 */ /* 0x000fea0003800000 */
[----:B------:R-:W-:Y:S01]  /*16a0*/  BPT.TRAP 0x1 ;  /* 0x000000040000795c */ /* 0x000fe20000300000 */
.L_x_19:
[----:B------:R-:W-:-:S05]  /*16b0*/  IMAD.U32 R4, RZ, RZ, UR44 ;  /* 0x0000002cff047e24 */ /* 0x000fca000f8e00ff */
[----:B------:R-:W-:Y:S01]  /*16c0*/  ISETP.GE.AND P2, PT, R4, 0x1, PT ;  /* 0x000000010400780c */ /* 0x000fe20003f46270 */
[----:B-1----:R-:W-:-:S12]  /*16d0*/  @P1 BRA `(.L_x_20) ;  /* 0x0000000000081947 */ /* 0x002fd80003800000 */
[----:B------:R-:W1:Y:S02]  /*16e0*/  SYNCS.PHASECHK.TRANS64.TRYWAIT P1, [R3+URZ], R0 ;  /* 0x00000000030075a7 */ /* 0x000e64000802017f */
[----:B-1----:R-:W-:Y:S05]  /*16f0*/  @!P1 BRA `(.L_x_21) ;  /* 0x00000064000c9947 */ /* 0x002fea0003800000 */
.L_x_20:
[----:B------:R-:W-:Y:S05]  /*1700*/  WARPSYNC.ALL ;  /* 0x0000000000007948 */ /* 0x000fea0003800000 */
[----:B------:R-:W-:Y:S01]  /*1710*/  R2UR UR4, R6 ;  /* 0x00000000060472ca */ /* 0x000fe200000e0000 */
[----:B------:R-:W-:Y:S01]  /*1720*/  ULEA UR5, UR41, UR45, 0xa ;  /* 0x0000002d29057291 */ /* 0x000fe2000f8e503f */
[----:B------:R-:W-:Y:S01]  /*1730*/  WARPGROUP.ARRIVE ;  /* 0x00000000000079c5 */ /* 0x000fe20000000000 */
[----:B------:R-:W-:Y:S01]  /*1740*/  UMOV UR9, 0x40000040 ;  /* 0x4000004000097882 */ /* 0x000fe20000000000 */
[----:B------:R-:W-:-:S04]  /*1750*/  UMOV UR11, 0x40000040 ;  /* 0x40000040000b7882 */ /* 0x000fc80000000000 */
[----:B------:R-:W-:-:S05]  /*1760*/  UMOV UR8, UR5 ;  /* 0x0000000500087c82 */ /* 0x000fca0008000000 */
[----:B------:R-:W-:-:S04]  /*1770*/  UIADD3 UR4, UR4, 0x8100, URZ ;  /* 0x0000810004047890 */ /* 0x000fc8000fffe03f */
[----:B------:R-:W-:-:S04]  /*1780*/  USHF.R.U32.HI UR4, URZ, 0x4, UR4 ;  /* 0x000000043f047899 */ /* 0x000fc80008011604 */
[----:B------:R-:W-:-:S04]  /*1790*/  ULOP3.LUT UR4, UR4, 0x3fff, URZ, 0xc0, !UPT ;  /* 0x00003fff04047892 */ /* 0x000fc8000f8ec03f */
[----:B------:R-:W-:-:S04]  /*17a0*/  ULOP3.LUT UR4, UR4, 0x10000, URZ, 0xfc, !UPT ;  /* 0x0001000004047892 */ /* 0x000fc8000f8efc3f */
[----:B------:R-:W-:-:S07]  /*17b0*/  ULEA UR6, UR41, UR4, 0xa ;  /* 0x0000000429067291 */ /* 0x000fce000f8e503f */
[----:B------:R-:W-:Y:S02]  /*17c0*/  UMOV UR10, UR6 ;  /* 0x00000006000a7c82 */ /* 0x000fe40008000000 */
[----:B------:R-:W-:Y:S01]  /*17d0*/  HGMMA.64x128x16.F32 R24, gdesc[UR8], RZ, !UPT, gsb0 ;  /* 0x01e00000081879f0 */ /* 0x000fe2000c0008ff */
[----:B------:R-:W-:Y:S02]  /*17e0*/  UIADD3 UR8, UR5, 0x2, URZ ;  /* 0x0000000205087890 */ /* 0x000fe4000fffe03f */
[----:B------:R-:W-:Y:S01]  /*17f0*/  UIADD3 UR10, UR6, 0x2, URZ ;  /* 0x00000002060a7890 */ /* 0x000fe2000fffe03f */
[----:B------:R-:W-:Y:S01]  /*1800*/  UMOV UR9, 0x40000040 ;  /* 0x4000004000097882 */ /* 0x000fe20000000000 */
[----:B------:R-:W-:Y:S01]  /*1810*/  UMOV UR11, 0x40000040 ;  /* 0x40000040000b7882 */ /* 0x000fe20000000000 */
[----:B------:R-:W-:Y:S02]  /*1820*/  WARPGROUP.DEPBAR.LE gsb0, 0x0 ;  /* 0x00008000000079c5 */ /* 0x000fe40000010000 */
[----:B------:R-:W-:-:S06]  /*1830*/  WARPGROUP.ARRIVE ;  /* 0x00000000000079c5 */ /* 0x000fcc0000000000 */
[----:B------:R-:W-:Y:S01]  /*1840*/  HGMMA.64x128x16.F32 R24, gdesc[UR8], R24, gsb0 ;  /* 0x01e00000081879f0 */ /* 0x000fe20008000818 */
        /* <DEDUP_REMOVED lines=13> */
[----:B------:R-:W-:Y:S03]  /*1920*/  HGMMA.64x128x16.F32 R24, gdesc[UR8], R24, gsb0 ;  /* 0x01e00000081879f0 */ /* 0x000fe60008000818 */
[----:B------:R-:W-:Y:S02]  /*1930*/  WARPGROUP.DEPBAR.LE gsb0, 0x0 ;  /* 0x00008000000079c5 */ /* 0x000fe40000010000 */
[----:B------:R-:W-:Y:S05]  /*1940*/  @!P2 BRA `(.L_x_22) ;  /* 0x000000040028a947 */ /* 0x000fea0003800000 */
[----:B------:R-:W-:Y:S01]  /*1950*/  UIADD3 UR5, UR41, 0x1, URZ ;  /* 0x0000000129057890 */ /* 0x000fe2000fffe03f */
[----:B01----:R-:W-:Y:S02]  /*1960*/  IMAD.U32 R0, RZ, RZ, UR44 ;  /* 0x0000002cff007e24 */ /* 0x003fe4000f8e00ff */
[----:B------:R-:W-:Y:S01]  /*1970*/  IMAD.U32 R3, RZ, RZ, UR41 ;  /* 0x00000029ff037e24 */ /* 0x000fe2000f8e00ff */
[----:B------:R-:W-:-:S04]  /*1980*/  UISETP.NE.AND UP0, UPT, UR5, 0x2, UPT ;  /* 0x000000020500788c */ /* 0x000fc8000bf05270 */
[----:B------:R-:W-:Y:S02]  /*1990*/  USEL UR6, URZ, 0x1, UP0 ;  /* 0x000000013f067887 */ /* 0x000fe40008000000 */
[----:B------:R-:W-:Y:S02]  /*19a0*/  USEL UR5, UR5, URZ, UP0 ;  /* 0x0000003f05057287 */ /* 0x000fe40008000000 */
[----:B------:R-:W-:-:S06]  /*19b0*/  ULOP3.LUT UR6, UR40, UR6, URZ, 0x3c, !UPT ;  /* 0x0000000628067292 */ /* 0x000fcc000f8e3c3f */
[----:B------:R-:W-:-:S07]  /*19c0*/  IMAD.U32 R7, RZ, RZ, UR6 ;  /* 0x00000006ff077e24 */ /* 0x000fce000f8e00ff */
.L_x_29:
[----:B------:R-:W-:Y:S05]  /*19d0*/  @!P0 BRA `(.L_x_23) ;  /* 0x0000000000048947 */ /* 0x000fea0003800000 */
[----:B------:R-:W-:Y:S01]  /*19e0*/  BPT.TRAP 0x1 ;  /* 0x000000040000795c */ /* 0x000fe20000300000 */
.L_x_23:
[----:B------:R-:W0:Y:S01]  /*19f0*/  S2UR UR7, SR_CgaCtaId ;  /* 0x00000000000779c3 */ /* 0x000e220000008800 */
[----:B------:R-:W-:Y:S01]  /*1a00*/  UMOV UR6, 0x400 ;  /* 0x0000040000067882 */ /* 0x000fe20000000000 */
[----:B------:R-:W-:Y:S01]  /*1a10*/  IMAD.U32 R5, RZ, RZ, UR5 ;  /* 0x00000005ff057e24 */ /* 0x000fe2000f8e00ff */
[----:B------:R-:W-:Y:S01]  /*1a20*/  SHF.L.U32 R4, R7, 0x1f, RZ ;  /* 0x0000001f07047819 */ /* 0x000fe200000006ff */
[----:B0-----:R-:W-:-:S06]  /*1a30*/  ULEA UR6, UR7, UR6, 0x18 ;  /* 0x0000000607067291 */ /* 0x001fcc000f8ec03f */
[----:B------:R-:W-:-:S04]  /*1a40*/  IMAD.U32 R6, RZ, RZ, UR6 ;  /* 0x00000006ff067e24 */ /* 0x000fc8000f8e00ff */
[----:B------:R-:W-:-:S04]  /*1a50*/  IMAD R5, R5, 0x8, R6 ;  /* 0x0000000805057824 */ /* 0x000fc800078e0206 */
[----:B------:R0:W1:Y:S01]  /*1a60*/  SYNCS.PHASECHK.TRANS64.TRYWAIT P1, [R5+URZ], R4 ;  /* 0x00000004050075a7 */ /* 0x000062000802017f */
[----:B------:R-:W-:Y:S05]  /*1a70*/  @!P0 BRA `(.L_x_24) ;  /* 0x0000000000048947 */ /* 0x000fea0003800000 */
[----:B------:R-:W-:Y:S01]  /*1a80*/  BPT.TRAP 0x1 ;  /* 0x000000040000795c */ /* 0x000fe20000300000 */
.L_x_24:
[----:B-1----:R-:W-:Y:S05]  /*1a90*/  @P1 BRA `(.L_x_25) ;  /* 0x0000000000081947 */ /* 0x002fea0003800000 */
[----:B------:R-:W1:Y:S02]  /*1aa0*/  SYNCS.PHASECHK.TRANS64.TRYWAIT P1, [R5+URZ], R4 ;  /* 0x00000004050075a7 */ /* 0x000e64000802017f */
[----:B-1----:R-:W-:Y:S05]  /*1ab0*/  @!P1 BRA `(.L_x_26) ;  /* 0x0000006000309947 */ /* 0x002fea0003800000 */
.L_x_25:
[----:B------:R-:W-:Y:S01]  /*1ac0*/  ULEA UR6, UR5, UR45, 0xa ;  /* 0x0000002d05067291 */ /* 0x000fe2000f8e503f */
[----:B------:R-:W-:Y:S01]  /*1ad0*/  WARPGROUP.ARRIVE ;  /* 0x00000000000079c5 */ /* 0x000fe20000000000 */
[----:B------:R-:W-:Y:S01]  /*1ae0*/  ULEA UR7, UR5, UR4, 0xa ;  /* 0x0000000405077291 */ /* 0x000fe2000f8e503f */
[----:B------:R-:W-:Y:S01]  /*1af0*/  UMOV UR9, 0x40000040 ;  /* 0x4000004000097882 */ /* 0x000fe20000000000 */
[----:B------:R-:W-:-:S03]  /*1b00*/  UMOV UR11, 0x40000040 ;  /* 0x40000040000b7882 */ /* 0x000fc60000000000 */
[----:B------:R-:W-:Y:S02]  /*1b10*/  UMOV UR8, UR6 ;  /* 0x0000000600087c82 */ /* 0x000fe40008000000 */
[----:B------:R-:W-:Y:S02]  /*1b20*/  UMOV UR10, UR7 ;  /* 0x00000007000a7c82 */ /* 0x000fe40008000000 */
[----:B------:R-:W-:Y:S01]  /*1b30*/  HGMMA.64x128x16.F32 R24, gdesc[UR8], R24, gsb0 ;  /* 0x01e00000081879f0 */ /* 0x000fe20008000818 */
[----:B------:R-:W-:Y:S02]  /*1b40*/  UIADD3 UR8, UR6, 0x2, URZ ;  /* 0x0000000206087890 */ /* 0x000fe4000fffe03f */
[----:B------:R-:W-:Y:S01]  /*1b50*/  UIADD3 UR10, UR7, 0x2, URZ ;  /* 0x00000002070a7890 */ /* 0x000fe2000fffe03f */
[----:B------:R-:W-:Y:S01]  /*1b60*/  UMOV UR9, 0x40000040 ;  /* 0x4000004000097882 */ /* 0x000fe20000000000 */
[----:B------:R-:W-:Y:S01]  /*1b70*/  UMOV UR11, 0x40000040 ;  /* 0x40000040000b7882 */ /* 0x000fe20000000000 */
[----:B------:R-:W-:-:S02]  /*1b80*/  WARPGROUP.DEPBAR.LE gsb0, 0x0 ;  /* 0x00008000000079c5 */ /* 0x000fc40000010000 */
        /* <DEDUP_REMOVED lines=18> */
[----:B------:R-:W-:Y:S01]  /*1cb0*/  BPT.TRAP 0x1 ;  /* 0x000000040000795c */ /* 0x000fe20000300000 */
.L_x_27:
[----:B------:R-:W-:-:S13]  /*1cc0*/  ISETP.NE.AND P1, PT, R102, RZ, PT ;  /* 0x000000ff6600720c */ /* 0x000fda0003f25270 */
[----:B01----:R-:W-:-:S04]  /*1cd0*/  @P1 IMAD R4, R3, 0x8, R6 ;  /* 0x0000000803041824 */ /* 0x003fc800078e0206 */
[----:B------:R-:W-:-:S05]  /*1ce0*/  @P1 VIADD R4, R4, 0x10 ;  /* 0x0000001004041836 */ /* 0x000fca0000000000 */
[----:B------:R-:W-:-:S04]  /*1cf0*/  @P1 PRMT R4, R19, 0x654, R4 ;  /* 0x0000065413041816 */ /* 0x000fc80000000004 */
[----:B------:R0:W-:Y:S01]  /*1d00*/  @P1 SYNCS.ARRIVE.TRANS64.RED.A1T0 RZ, [R4+URZ], RZ ;  /* 0x000000ff04ff19a7 */ /* 0x0001e2000810043f */
[----:B------:R-:W-:-:S13]  /*1d10*/  ISETP.GT.U32.AND P1, PT, R18, 0x1, PT ;  /* 0x000000011200780c */ /* 0x000fda0003f24070 */
[----:B0-----:R-:W-:Y:S05]  /*1d20*/  @P1 BRA `(.L_x_28) ;  /* 0x0000000000041947 */ /* 0x001fea0003800000 */
[----:B------:R-:W-:Y:S01]  /*1d30*/  BPT.TRAP 0x1 ;  /* 0x000000040000795c */ /* 0x000fe20000300000 */
.L_x_28:
[----:B------:R-:W-:Y:S01]  /*1d40*/  UIADD3 UR5, UR5, 0x1, URZ ;  /* 0x0000000105057890 */ /* 0x000fe2000fffe03f */
[C---:B------:R-:W-:Y:S01]  /*1d50*/  ISETP.GT.AND P2, PT, R0.reuse, 0x1, PT ;  /* 0x000000010000780c */ /* 0x040fe20003f44270 */
[----:B------:R-:W-:Y:S02]  /*1d60*/  VIADD R3, R3, 0x1 ;  /* 0x0000000103037836 */ /* 0x000fe40000000000 */
[----:B------:R-:W-:Y:S01]  /*1d70*/  UISETP.NE.AND UP0, UPT, UR5, 0x2, UPT ;  /* 0x000000020500788c */ /* 0x000fe2000bf05270 */
[----:B------:R-:W-:Y:S02]  /*1d80*/  VIADD R0, R0, 0xffffffff ;  /* 0xffffffff00007836 */ /* 0x000fe40000000000 */
[C---:B------:R-:W-:Y:S01]  /*1d90*/  ISETP.NE.AND P1, PT, R3.reuse, 0x2, PT ;  /* 0x000000020300780c */ /* 0x040fe20003f25270 */
[----:B------:R-:W-:Y:S02]  /*1da0*/  USEL UR6, URZ, 0x1, UP0 ;  /* 0x000000013f067887 */ /* 0x000fe40008000000 */
[----:B------:R-:W-:Y:S01]  /*1db0*/  USEL UR5, UR5, URZ, UP0 ;  /* 0x0000003f05057287 */ /* 0x000fe20008000000 */
[----:B------:R-:W-:-:S03]  /*1dc0*/  SEL R3, R3, RZ, P1 ;  /* 0x000000ff03037207 */ /* 0x000fc60000800000 */
[----:B------:R-:W-:Y:S01]  /*1dd0*/  LOP3.LUT R7, R7, UR6, RZ, 0x3c, !PT ;  /* 0x0000000607077c12 */ /* 0x000fe2000f8e3cff */
[----:B------:R-:W-:Y:S07]  /*1de0*/  @P2 BRA `(.L_x_29) ;  /* 0xfffffff800f82947 */ /* 0x000fee000383ffff */
.L_x_22:
[----:B01----:R-:W0:Y:S02]  /*1df0*/  LDC R0, c[0x0][0x28c] ;  /* 0x0000a300ff007b82 */ /* 0x003e240000000800 */
[----:B0-----:R-:W-:-:S13]  /*1e00*/  ISETP.GE.AND P1, PT, R0, 0x1, PT ;  /* 0x000000010000780c */ /* 0x001fda0003f26270 */
[----:B------:R-:W-:Y:S05]  /*1e10*/  @!P1 BRA `(.L_x_30) ;  /* 0x0000000000389947 */ /* 0x000fea0003800000 */
[----:B------:R-:W-:Y:S05]  /*1e20*/  @!P0 BRA `(.L_x_31) ;  /* 0x0000000000048947 */ /* 0x000fea0003800000 */
[----:B------:R-:W-:Y:S01]  /*1e30*/  BPT.TRAP 0x1 ;  /* 0x000000040000795c */ /* 0x000fe20000300000 */
.L_x_31:
[----:B------:R-:W-:-:S13]  /*1e40*/  ISETP.NE.AND P0, PT, R102, RZ, PT ;  /* 0x000000ff6600720c */ /* 0x000fda0003f05270 */
[----:B------:R-:W-:-:S05]  /*1e50*/  VOTEU.ANY UP0, P0 ;  /* 0x00000000003f7886 */ /* 0x000fca0000000100 */
[----:B------:R-:W-:-:S06]  /*1e60*/  @UP0 UIADD3 UR4, UR44, UR41, URZ ;  /* 0x000000292c040290 */ /* 0x000fcc000fffe03f */
[----:B------:R-:W-:-:S04]  /*1e70*/  IMAD.U32 R0, RZ, RZ, UR4 ;  /* 0x00000004ff007e24 */ /* 0x000fc8000f8e00ff */
[----:B------:R-:W-:-:S05]  /*1e80*/  @P0 IMAD.SHL.U32 R0, R0, 0x8, RZ ;  /* 0x0000000800000824 */ /* 0x000fca00078e00ff */
[----:B------:R-:W-:-:S04]  /*1e90*/  @P0 LOP3.LUT R0, R0, 0x8, RZ, 0xc0, !PT ;  /* 0x0000000800000812 */ /* 0x000fc800078ec0ff */
[----:B------:R-:W-:-:S04]  /*1ea0*/  @P0 IADD3 R0, R6, 0x10, R0 ;  /* 0x0000001006000810 */ /* 0x000fc80007ffe000 */
[----:B------:R-:W-:-:S04]  /*1eb0*/  @P0 PRMT R0, R19, 0x654, R0 ;  /* 0x0000065413000816 */ /* 0x000fc80000000000 */
[----:B------:R0:W-:Y:S01]  /*1ec0*/  @P0 SYNCS.ARRIVE.TRANS64.RED.A1T0 RZ, [R0+URZ], RZ ;  /* 0x000000ff00ff09a7 */ /* 0x0001e2000810043f */
[----:B------:R-:W-:-:S13]  /*1ed0*/  ISETP.GT.U32.AND P0, PT, R18, 0x1, PT ;  /* 0x000000011200780c */ /* 0x000fda0003f04070 */
[----:B0-----:R-:W-:Y:S05]  /*1ee0*/  @P0 BRA `(.L_x_30) ;  /* 0x0000000000040947 */ /* 0x001fea0003800000 */
[----:B------:R-:W-:Y:S01]  /*1ef0*/  BPT.TRAP 0x1 ;  /* 0x000000040000795c */ /* 0x000fe20000300000 */
.L_x_30:
[----:B------:R-:W-:Y:S01]  /*1f00*/  IMAD.SHL.U32 R3, R100, 0x80, RZ ;  /* 0x0000008064037824 */ /* 0x000fe200078e00ff */
[----:B------:R-:W-:Y:S01]  /*1f10*/  ULDC UR6, c[0x0][0x288] ;  /* 0x0000a20000067ab9 */ /* 0x000fe20000000800 */
[----:B------:R-:W-:Y:S01]  /*1f20*/  SHF.R.S32.HI R15, RZ, 0x1f, R99 ;  /* 0x0000001fff0f7819 */ /* 0x000fe20000011463 */
[----:B------:R-:W-:Y:S01]  /*1f30*/  IMAD.SHL.U32 R7, R101, 0x80, RZ ;  /* 0x0000008065077824 */ /* 0x000fe200078e00ff */
[----:B------:R-:W-:Y:S01]  /*1f40*/  ULDC.64 UR4, c[0x0][0x5d0] ;  /* 0x0001740000047ab9 */ /* 0x000fe20000000a00 */
[----:B------:R-:W-:Y:S01]  /*1f50*/  LOP3.LUT R8, R3, 0x6, R94, 0xf8, !PT ;  /* 0x0000000603087812 */ /* 0x000fe200078ef85e */
[----:B------:R-:W-:Y:S01]  /*1f60*/  IMAD.WIDE R100, R101, 0x80, R22 ;  /* 0x0000008065647825 */ /* 0x000fe200078e0216 */
[----:B------:R-:W-:Y:S01]  /*1f70*/  ISETP.GE.AND P0, PT, R3, UR6, PT ;  /* 0x0000000603007c0c */ /* 0x000fe2000bf06270 */
[----:B------:R-:W-:Y:S01]  /*1f80*/  ULDC UR6, c[0x0][0x284] ;  /* 0x0000a10000067ab9 */ /* 0x000fe20000000800 */
[----:B------:R-:W-:Y:S01]  /*1f90*/  SHF.R.S32.HI R9, RZ, 0x1f, R8 ;  /* 0x0000001fff097819 */ /* 0x000fe20000011408 */
[----:B------:R-:W-:Y:S01]  /*1fa0*/  IMAD R0, R15, UR4, RZ ;  /* 0x000000040f007c24 */ /* 0x000fe2000f8e02ff */
[----:B------:R-:W-:-:S03]  /*1fb0*/  ISETP.GE.OR P0, PT, R7, UR6, P0 ;  /* 0x0000000607007c0c */ /* 0x000fc60008706670 */
[C---:B------:R-:W-:Y:S02]  /*1fc0*/  IMAD R11, R99.reuse, UR5, R0 ;  /* 0x00000005630b7c24 */ /* 0x040fe4000f8e0200 */
[----:B------:R-:W-:Y:S01]  /*1fd0*/  IMAD.WIDE.U32 R4, R99, UR4, R8 ;  /* 0x0000000463047c25 */ /* 0x000fe2000f8e0008 */
[----:B------:R-:W-:-:S03]  /*1fe0*/  ULDC.64 UR4, c[0x0][0x5c8] ;  /* 0x0001720000047ab9 */ /* 0x000fc60000000a00 */
[----:B------:R-:W-:Y:S02]  /*1ff0*/  IMAD R13, R101, UR4, RZ ;  /* 0x00000004650d7c24 */ /* 0x000fe4000f8e02ff */
[----:B------:R-:W-:Y:S02]  /*2000*/  IMAD.IADD R5, R5, 0x1, R11 ;  /* 0x0000000105057824 */ /* 0x000fe400078e020b */
[C---:B------:R-:W-:Y:S02]  /*2010*/  IMAD R13, R100.reuse, UR5, R13 ;  /* 0x00000005640d7c24 */ /* 0x040fe4000f8e020d */
[----:B------:R-:W-:-:S04]  /*2020*/  IMAD.WIDE.U32 R104, R100, UR4, R4 ;  /* 0x0000000464687c25 */ /* 0x000fc8000f8e0004 */
[----:B------:R-:W-:Y:S01]  /*2030*/  IMAD.MOV.U32 R0, RZ, RZ, -0x1 ;  /* 0xffffffffff007424 */ /* 0x000fe200078e00ff */
[----:B------:R-:W-:Y:S06]  /*2040*/  @P0 BRA `(.L_x_32) ;  /* 0x0000004000040947 */ /* 0x000fec0003800000 */
[----:B-----5:R-:W-:Y:S01]  /*2050*/  FSETP.NEU.AND P1, PT, R89, RZ, PT ;  /* 0x000000ff5900720b */ /* 0x020fe20003f2d000 */
[----:B------:R-:W-:Y:S01]  /*2060*/  IMAD.IADD R4, R93, 0x1, -R3 ;  /* 0x000000015d047824 */ /* 0x000fe200078e0a03 */
[----:B------:R-:W-:Y:S01]  /*2070*/  BSSY B0, `(.L_x_32) ;  /* 0x00003fe000007945 */ /* 0x000fe20003800000 */
[----:B------:R-:W-:Y:S02]  /*2080*/  IMAD.IADD R3, R98, 0x1, -R7 ;  /* 0x0000000162037824 */ /* 0x000fe400078e0a07 */
[----:B------:R-:W-:Y:S01]  /*2090*/  IMAD.IADD R115, R105, 0x1, R13 ;  /* 0x0000000169737824 */ /* 0x000fe200078e020d */
[----:B------:R-:W-:-:S04]  /*20a0*/  ISETP.GT.AND P0, PT, R4, RZ, PT ;  /* 0x000000ff0400720c */ /* 0x000fc80003f04270 */
[----:B------:R-:W-:-:S03]  /*20b0*/  ISETP.GT.AND P3, PT, R3, RZ, P0 ;  /* 0x000000ff0300720c */ /* 0x000fc60000764270 */
[----:B------:R-:W-:Y:S10]  /*20c0*/  @!P1 BRA `(.L_x_33) ;  /* 0x0000002c00289947 */ /* 0x000ff40003800000 */
[----:B------:R-:W0:Y:S01]  /*20d0*/  LDC.64 R108, c[0x0][0x5b8] ;  /* 0x00016e00ff6c7b82 */ /* 0x000e220000000a00 */
[----:B------:R-:W-:-:S07]  /*20e0*/  ULDC.64 UR4, c[0x0][0x5c0] ;  /* 0x0001700000047ab9 */ /* 0x000fce0000000a00 */
[----:B------:R-:W1:Y:S08]  /*20f0*/  LDC.64 R110, c[0x0][0x5b0] ;  /* 0x00016c00ff6e7b82 */ /* 0x000e700000000a00 */
[----:B------:R-:W2:Y:S01]  /*2100*/  LDC.64 R112, c[0x0][0x5a8] ;  /* 0x00016a00ff707b82 */ /* 0x000ea20000000a00 */
[-C--:B0-----:R-:W-:Y:S02]  /*2110*/  IMAD R6, R15, R108.reuse, RZ ;  /* 0x0000006c0f067224 */ /* 0x081fe400078e02ff */
[----:B------:R-:W-:-:S04]  /*2120*/  IMAD.WIDE.U32 R106, R99, R108, R8 ;  /* 0x0000006c636a7225 */ /* 0x000fc800078e0008 */
[----:B------:R-:W-:Y:S02]  /*2130*/  IMAD R105, R99, R109, R6 ;  /* 0x0000006d63697224 */ /* 0x000fe400078e0206 */
[-C--:B-1----:R-:W-:Y:S02]  /*2140*/  IMAD R5, R101, R110.reuse, RZ ;  /* 0x0000006e65057224 */ /* 0x082fe400078e02ff */
[----:B------:R-:W-:Y:S02]  /*2150*/  IMAD.IADD R13, R107, 0x1, R105 ;  /* 0x000000016b0d7824 */ /* 0x000fe400078e0269 */
[----:B------:R-:W-:Y:S02]  /*2160*/  IMAD.MOV.U32 R12, RZ, RZ, R106 ;  /* 0x000000ffff0c7224 */ /* 0x000fe400078e006a */
[C---:B------:R-:W-:Y:S02]  /*2170*/  IMAD R109, R100.reuse, R111, R5 ;  /* 0x0000006f646d7224 */ /* 0x040fe400078e0205 */
[----:B------:R-:W-:-:S04]  /*2180*/  IMAD.WIDE.U32 R6, R100, R110, R12 ;  /* 0x0000006e64067225 */ /* 0x000fc800078e000c */
[----:B------:R-:W-:Y:S01]  /*2190*/  IMAD.IADD R5, R7, 0x1, R109 ;  /* 0x0000000107057824 */ /* 0x000fe200078e026d */
[----:B--2---:R-:W-:-:S04]  /*21a0*/  LEA R14, P1, R6, R112, 0x1 ;  /* 0x00000070060e7211 */ /* 0x004fc800078208ff */
[----:B------:R-:W-:-:S05]  /*21b0*/  LEA.HI.X R15, R6, R113, R5, 0x1, P1 ;  /* 0x00000071060f7211 */ /* 0x000fca00008f0c05 */
[----:B------:R0:W2:Y:S01]  /*21c0*/  @P3 LDG.E.LTC128B.U16 R5, desc[UR38][R14.64] ;  /* 0x000000260e053981 */ /* 0x0000a2000c1e1520 */
[----:B------:R-:W-:Y:S01]  /*21d0*/  IMAD.WIDE.U32 R6, R100, R110, R8 ;  /* 0x0000006e64067225 */ /* 0x000fe200078e0008 */
[----:B------:R-:W-:Y:S03]  /*21e0*/  BSSY B1, `(.L_x_34) ;  /* 0x0000013000017945 */ /* 0x000fe60003800000 */
[----:B------:R-:W-:Y:S02]  /*21f0*/  IMAD.IADD R7, R109, 0x1, R7 ;  /* 0x000000016d077824 */ /* 0x000fe400078e0207 */
[----:B------:R-:W-:Y:S01]  /*2200*/  IMAD.WIDE.U32 R20, R99, R108, R6 ;  /* 0x0000006c63147225 */ /* 0x000fe200078e0006 */
[----:B0-----:R-:W-:-:S03]  /*2210*/  SHF.L.U64.HI R15, R110, 0x3, R111 ;  /* 0x000000036e0f7819 */ /* 0x001fc6000001026f */
[----:B------:R-:W-:Y:S01]  /*2220*/  IMAD.IADD R7, R105, 0x1, R21 ;  /* 0x0000000169077824 */ /* 0x000fe200078e0215 */
[----:B------:R-:W-:Y:S01]  /*2230*/  LEA R6, P4, R20, R112, 0x1 ;  /* 0x0000007014067211 */ /* 0x000fe200078808ff */
[----:B------:R-:W-:-:S03]  /*2240*/  IMAD.SHL.U32 R14, R110, 0x8, RZ ;  /* 0x000000086e0e7824 */ /* 0x000fc600078e00ff */
[----:B------:R-:W-:Y:S01]  /*2250*/  LEA.HI.X R7, R20, R113, R7, 0x1, P4 ;  /* 0x0000007114077211 */ /* 0x000fe200020f0c07 */
[----:B--2---:R-:W-:-:S05]  /*2260*/  HADD2.F32 R10, -RZ, R5.H0_H0 ;  /* 0x20000005ff0a7230 */ /* 0x004fca0000004100 */
[----:B------:R-:W-:Y:S01]  /*2270*/  FMUL R11, R10, R89 ;  /* 0x000000590a0b7220 */ /* 0x000fe20000400000 */
[----:B------:R-:W-:-:S03]  /*2280*/  LEA R10, P1, R104, UR4, 0x1 ;  /* 0x00000004680a7c11 */ /* 0x000fc6000f8208ff */
[----:B------:R-:W-:Y:S01]  /*2290*/  FFMA R24, R24, R88, R11 ;  /* 0x0000005818187223 */ /* 0x000fe2000000000b */
[----:B------:R-:W-:Y:S02]  /*22a0*/  LEA.HI.X R11, R104, UR5, R115, 0x1, P1 ;  /* 0x00000005680b7c11 */ /* 0x000fe400088f0c73 */
[----:B------:R-:W-:Y:S02]  /*22b0*/  ISETP.GT.AND P1, PT, R4, 0x1, PT ;  /* 0x000000010400780c */ /* 0x000fe40003f24270 */
[----:B------:R-:W-:Y:S02]  /*22c0*/  F2FP.F16.F32.PACK_AB R24, RZ, R24 ;  /* 0x00000018ff18723e */ /* 0x000fe400000000ff */
[----:B------:R-:W-:-:S03]  /*22d0*/  ISETP.GT.AND P2, PT, R3, RZ, P1 ;  /* 0x000000ff0300720c */ /* 0x000fc60000f44270 */
[----:B------:R0:W-:Y:S10]  /*22e0*/  @P3 STG.E.U16 desc[UR38][R10.64], R24 ;  /* 0x000000180a003986 */ /* 0x0001f4000c101526 */
[----:B------:R-:W-:Y:S05]  /*22f0*/  @!P2 BRA `(.L_x_35) ;  /* 0x000000000004a947 */ /* 0x000fea0003800000 */
[----:B------:R1:W5:Y:S02]  /*2300*/  LDG.E.LTC128B.U16 R5, desc[UR38][R6.64+0x2] ;  /* 0x0000022606057981 */ /* 0x000364000c1e1520 */
.L_x_35:
[----:B------:R-:W-:Y:S05]  /*2310*/  BSYNC B1 ;  /* 0x0000000000017941 */ /* 0x000fea0003800000 */
.L_x_34:
[----:B-----5:R-:W-:Y:S01]  /*2320*/  HADD2.F32 R12, -RZ, R5.H0_H0 ;  /* 0x20000005ff0c7230 */ /* 0x020fe20000004100 */
[----:B------:R-:W-:Y:S01]  /*2330*/  ISETP.GT.AND P0, PT, R3, 0x8, P0 ;  /* 0x000000080300780c */ /* 0x000fe20000704270 */
[----:B------:R-:W-:Y:S01]  /*2340*/  IMAD.WIDE.U32 R20, R100, R110, R14 ;  /* 0x0000006e64147225 */ /* 0x000fe200078e000e */
[----:B0-----:R-:W-:-:S03]  /*2350*/  PRMT R24, R5, 0x7610, R24 ;  /* 0x0000761005187816 */ /* 0x001fc60000000018 */
[----:B------:R-:W-:Y:S01]  /*2360*/  FMUL R12, R12, R89 ;  /* 0x000000590c0c7220 */ /* 0x000fe20000400000 */
[----:B------:R-:W-:Y:S01]  /*2370*/  IMAD.IADD R109, R109, 0x1, R21 ;  /* 0x000000016d6d7824 */ /* 0x000fe200078e0215 */
[----:B------:R-:W-:Y:S02]  /*2380*/  IADD3 R106, P3, R106, R20, RZ ;  /* 0x000000146a6a7210 */ /* 0x000fe40007f7e0ff */
[----:B------:R-:W-:-:S03]  /*2390*/  FFMA R12, R25, R88, R12 ;  /* 0x00000058190c7223 */ /* 0x000fc6000000000c */
[----:B------:R-:W-:Y:S01]  /*23a0*/  IMAD.X R13, R109, 0x1, R13, P3 ;  /* 0x000000016d0d7824 */ /* 0x000fe200018e060d */
[C---:B------:R-:W-:Y:S02]  /*23b0*/  LEA R14, P3, R106.reuse, R112, 0x1 ;  /* 0x000000706a0e7211 */ /* 0x040fe400078608ff */
[----:B------:R-:W-:Y:S02]  /*23c0*/  F2FP.F16.F32.PACK_AB R12, RZ, R12 ;  /* 0x0000000cff0c723e */ /* 0x000fe400000000ff */
[----:B------:R-:W-:Y:S02]  /*23d0*/  LEA.HI.X R15, R106, R113, R13, 0x1, P3 ;  /* 0x000000716a0f7211 */ /* 0x000fe400018f0c0d */
[----:B------:R-:W-:-:S05]  /*23e0*/  PRMT R21, R12, 0x7610, R21 ;  /* 0x000076100c157816 */ /* 0x000fca0000000015 */
[----:B------:R0:W-:Y:S04]  /*23f0*/  @P2 STG.E.U16 desc[UR38][R10.64+0x2], R21 ;  /* 0x000002150a002986 */ /* 0x0001e8000c101526 */
[----:B------:R-:W2:Y:S01]  /*2400*/  @P0 LDG.E.LTC128B.U16 R24, desc[UR38][R14.64] ;  /* 0x000000260e180981 */ /* 0x000ea2000c1e1520 */
[----:B------:R-:W-:Y:S01]  /*2410*/  IADD3 R20, P2, R8, R20, RZ ;  /* 0x0000001408147210 */ /* 0x000fe20007f5e0ff */
[----:B------:R-:W-:Y:S01]  /*2420*/  BSSY B1, `(.L_x_36) ;  /* 0x0000011000017945 */ /* 0x000fe20003800000 */
[C---:B------:R-:W-:Y:S02]  /*2430*/  SHF.L.U64.HI R13, R90.reuse, 0x1, R91 ;  /* 0x000000015a0d7819 */ /* 0x040fe4000001025b */
[----:B------:R-:W-:Y:S01]  /*2440*/  ISETP.GT.AND P1, PT, R3, 0x8, P1 ;  /* 0x000000080300780c */ /* 0x000fe20000f24270 */
[----:B0-----:R-:W-:Y:S01]  /*2450*/  IMAD.X R21, R9, 0x1, R109, P2 ;  /* 0x0000000109157824 */ /* 0x001fe200010e066d */
[----:B------:R-:W-:Y:S01]  /*2460*/  LEA R12, P2, R90, R10, 0x1 ;  /* 0x0000000a5a0c7211 */ /* 0x000fe200078408ff */
[----:B------:R-:W-:-:S04]  /*2470*/  IMAD.WIDE.U32 R20, R99, R108, R20 ;  /* 0x0000006c63147225 */ /* 0x000fc800078e0014 */
[----:B------:R-:W-:Y:S02]  /*2480*/  IMAD.X R13, R13, 0x1, R11, P2 ;  /* 0x000000010d0d7824 */ /* 0x000fe400010e060b */
[----:B------:R-:W-:Y:S02]  /*2490*/  IMAD.IADD R9, R105, 0x1, R21 ;  /* 0x0000000169097824 */ /* 0x000fe400078e0215 */
[----:B--2---:R-:W-:-:S05]  /*24a0*/  HADD2.F32 R8, -RZ, R24.H0_H0 ;  /* 0x20000018ff087230 */ /* 0x004fca0000004100 */
[----:B------:R-:W-:Y:S01]  /*24b0*/  FMUL R5, R8, R89 ;  /* 0x0000005908057220 */ /* 0x000fe20000400000 */
[----:B------:R-:W-:-:S03]  /*24c0*/  LEA R8, P3, R20, R112, 0x1 ;  /* 0x0000007014087211 */ /* 0x000fc600078608ff */
[----:B------:R-:W-:Y:S01]  /*24d0*/  FFMA R5, R26, R88, R5 ;  /* 0x000000581a057223 */ /* 0x000fe20000000005 */
[----:B------:R-:W-:-:S04]  /*24e0*/  LEA.HI.X R9, R20, R113, R9, 0x1, P3 ;  /* 0x0000007114097211 */ /* 0x000fc800018f0c09 */
[----:B------:R-:W-:-:S05]  /*24f0*/  F2FP.F16.F32.PACK_AB R5, RZ, R5 ;  /* 0x00000005ff05723e */ /* 0x000fca00000000ff */
[----:B------:R0:W-:Y:S01]  /*2500*/  @P0 STG.E.U16 desc[UR38][R12.64], R5 ;  /* 0x000000050c000986 */ /* 0x0001e2000c101526 */
[----:B------:R-:W-:Y:S05]  /*2510*/  @!P1 BRA `(.L_x_37) ;  /* 0x0000000000049947 */ /* 0x000fea0003800000 */
[----:B------:R2:W5:Y:S02]  /*2520*/  LDG.E.LTC128B.U16 R24, desc[UR38][R8.64+0x2] ;  /* 0x0000022608187981 */ /* 0x000564000c1e1520 */
.L_x_37:
[----:B------:R-:W-:Y:S05]  /*2530*/  BSYNC B1 ;  /* 0x0000000000017941 */ /* 0x000fea0003800000 */
.L_x_36:
[----:B-----5:R-:W-:Y:S01]  /*2540*/  HADD2.F32 R14, -RZ, R24.H0_H0 ;  /* 0x20000018ff0e7230 */ /* 0x020fe20000004100 */
[----:B------:R-:W-:Y:S01]  /*2550*/  ISETP.GT.AND P0, PT, R4, 0x8, PT ;  /* 0x000000080400780c */ /* 0x000fe20003f04270 */
[----:B------:R-:W-:Y:S03]  /*2560*/  BSSY B1, `(.L_x_38) ;  /* 0x0000008000017945 */ /* 0x000fe60003800000 */
[----:B------:R-:W-:Y:S01]  /*2570*/  FMUL R14, R14, R89 ;  /* 0x000000590e0e7220 */ /* 0x000fe20000400000 */
[----:B------:R-:W-:-:S03]  /*2580*/  ISETP.GT.AND P2, PT, R3, RZ, P0 ;  /* 0x000000ff0300720c */ /* 0x000fc60000744270 */
[----:B------:R-:W-:-:S05]  /*2590*/  FFMA R14, R27, R88, R14 ;  /* 0x000000581b0e7223 */ /* 0x000fca000000000e */
[----:B------:R-:W-:-:S05]  /*25a0*/  F2FP.F16.F32.PACK_AB R14, RZ, R14 ;  /* 0x0000000eff0e723e */ /* 0x000fca00000000ff */
[----:B------:R3:W-:Y:S01]  /*25b0*/  @P1 STG.E.U16 desc[UR38][R12.64+0x2], R14 ;  /* 0x0000020e0c001986 */ /* 0x0007e2000c101526 */
[----:B------:R-:W-:Y:S05]  /*25c0*/  @!P2 BRA `(.L_x_39) ;  /* 0x000000000004a947 */ /* 0x000fea0003800000 */
[----:B------:R4:W5:Y:S02]  /*25d0*/  LDG.E.LTC128B.U16 R24, desc[UR38][R6.64+0x10] ;  /* 0x0000102606187981 */ /* 0x000964000c1e1520 */
.L_x_39:
[----:B------:R-:W-:Y:S05]  /*25e0*/  BSYNC B1 ;  /* 0x0000000000017941 */ /* 0x000fea0003800000 */
.L_x_38:
[----:B---3-5:R-:W-:Y:S01]  /*25f0*/  HADD2.F32 R14, -RZ, R24.H0_H0 ;  /* 0x20000018ff0e7230 */ /* 0x028fe20000004100 */
[----:B------:R-:W-:Y:S01]  /*2600*/  ISETP.GT.AND P1, PT, R4, 0x9, PT ;  /* 0x000000090400780c */ /* 0x000fe20003f24270 */
[----:B------:R-:W-:Y:S03]  /*2610*/  BSSY B1, `(.L_x_40) ;  /* 0x0000008000017945 */ /* 0x000fe60003800000 */
[----:B0-----:R-:W-:Y:S01]  /*2620*/  FMUL R5, R14, R89 ;  /* 0x000000590e057220 */ /* 0x001fe20000400000 */
[----:B------:R-:W-:-:S03]  /*2630*/  ISETP.GT.AND P3, PT, R3, RZ, P1 ;  /* 0x000000ff0300720c */ /* 0x000fc60000f64270 */
[----:B------:R-:W-:-:S05]  /*2640*/  FFMA R5, R28, R88, R5 ;  /* 0x000000581c057223 */ /* 0x000fca0000000005 */
[----:B------:R-:W-:-:S05]  /*2650*/  F2FP.F16.F32.PACK_AB R5, RZ, R5 ;  /* 0x00000005ff05723e */ /* 0x000fca00000000ff */
[----:B------:R0:W-:Y:S01]  /*2660*/  @P2 STG.E.U16 desc[UR38][R10.64+0x10], R5 ;  /* 0x000010050a002986 */ /* 0x0001e2000c101526 */
[----:B------:R-:W-:Y:S05]  /*2670*/  @!P3 BRA `(.L_x_41) ;  /* 0x000000000004b947 */ /* 0x000fea0003800000 */
[----:B------:R3:W5:Y:S02]  /*2680*/  LDG.E.LTC128B.U16 R24, desc[UR38][R6.64+0x12] ;  /* 0x0000122606187981 */ /* 0x000764000c1e1520 */
.L_x_41:
[----:B------:R-:W-:Y:S05]  /*2690*/  BSYNC B1 ;  /* 0x0000000000017941 */ /* 0x000fea0003800000 */
.L_x_40:
[----:B-----5:R-:W-:Y:S01]  /*26a0*/  HADD2.F32 R14, -RZ, R24.H0_H0 ;  /* 0x20000018ff0e7230 */ /* 0x020fe20000004100 */
[----:B------:R-:W-:Y:S01]  /*26b0*/  ISETP.GT.AND P0, PT, R3, 0x8, P0 ;  /* 0x000000080300780c */ /* 0x000fe20000704270 */
[----:B------:R-:W-:Y:S03]  /*26c0*/  BSSY B1, `(.L_x_42) ;  /* 0x0000007000017945 */ /* 0x000fe60003800000 */
[----:B------:R-:W-:-:S04]  /*26d0*/  FMUL R14, R14, R89 ;  /* 0x000000590e0e7220 */ /* 0x000fc80000400000 */
[----:B------:R-:W-:-:S05]  /*26e0*/  FFMA R14, R29, R88, R14 ;  /* 0x000000581d0e7223 */ /* 0x000fca000000000e */
[----:B------:R-:W-:-:S05]  /*26f0*/  F2FP.F16.F32.PACK_AB R14, RZ, R14 ;  /* 0x0000000eff0e723e */ /* 0x000fca00000000ff */
[----:B------:R0:W-:Y:S01]  /*2700*/  @P3 STG.E.U16 desc[UR38][R10.64+0x12], R14 ;  /* 0x0000120e0a003986 */ /* 0x0001e2000c101526 */
[----:B------:R-:W-:Y:S05]  /*2710*/  @!P0 BRA `(.L_x_43) ;  /* 0x0000000000048947 */ /* 0x000fea0003800000 */
[----:B------:R0:W5:Y:S02]  /*2720*/  LDG.E.LTC128B.U16 R24, desc[UR38][R8.64+0x10] ;  /* 0x0000102608187981 */ /* 0x000164000c1e1520 */
.L_x_43:
[----:B------:R-:W-:Y:S05]  /*2730*/  BSYNC B1 ;  /* 0x0000000000017941 */ /* 0x000fea0003800000 */
.L_x_42:
[----:B0----5:R-:W-:Y:S01]  /*2740*/  HADD2.F32 R14, -RZ, R24.H0_H0 ;  /* 0x20000018ff0e7230 */ /* 0x021fe20000004100 */
        /* <DEDUP_REMOVED lines=8> */
.L_x_45:
[----:B------:R-:W-:Y:S05]  /*27d0*/  BSYNC B1 ;  /* 0x0000000000017941 */ /* 0x000fea0003800000 */
.L_x_44:
        /* <DEDUP_REMOVED lines=10> */
.L_x_47:
[----:B------:R-:W-:Y:S05]  /*2880*/  BSYNC B1 ;  /* 0x0000000000017941 */ /* 0x000fea0003800000 */
.L_x_46:
[----:B0----5:R-:W-:Y:S01]  /*2890*/  HADD2.F32 R14, -RZ, R24.H0_H0 ;  /* 0x20000018ff0e7230 */ /* 0x021fe20000004100 */
        /* <DEDUP_REMOVED lines=9> */
.L_x_49:
[----:B------:R-:W-:Y:S05]  /*2930*/  BSYNC B1 ;  /* 0x0000000000017941 */ /* 0x000fea0003800000 */
.L_x_48:
        /* <DEDUP_REMOVED lines=9> */
.L_x_51:
[----:B------:R-:W-:Y:S05]  /*29d0*/  BSYNC B1 ;  /* 0x0000000000017941 */ /* 0x000fea0003800000 */
.L_x_50:
        /* <DEDUP_REMOVED lines=9> */
.L_x_53:
[----:B------:R-:W-:Y:S05]  /*2a70*/  BSYNC B1 ;  /* 0x0000000000017941 */ /* 0x000fea0003800000 */
.L_x_52:
        /* <DEDUP_REMOVED lines=10> */
.L_x_55:
[----:B------:R-:W-:Y:S05]  /*2b20*/  BSYNC B1 ;  /* 0x0000000000017941 */ /* 0x000fea0003800000 */
.L_x_54:
        /* <DEDUP_REMOVED lines=10> */
.L_x_57:
[----:B------:R-:W-:Y:S05]  /*2bd0*/  BSYNC B1 ;  /* 0x0000000000017941 */ /* 0x000fea0003800000 */
.L_x_56:
        /* <DEDUP_REMOVED lines=9> */
.L_x_59:
[----:B------:R-:W-:Y:S05]  /*2c70*/  BSYNC B1 ;  /* 0x0000000000017941 */ /* 0x000fea0003800000 */
.L_x_58:
        /* <DEDUP_REMOVED lines=9> */
.L_x_61:
[----:B------:R-:W-:Y:S05]  /*2d10*/  BSYNC B1 ;  /* 0x0000000000017941 */ /* 0x000fea0003800000 */
.L_x_60:
        /* <DEDUP_REMOVED lines=10> */
.L_x_63:
[----:B------:R-:W-:Y:S05]  /*2dc0*/  BSYNC B1 ;  /* 0x0000000000017941 */ /* 0x000fea0003800000 */
.L_x_62:
        /* <DEDUP_REMOVED lines=10> */
.L_x_65:
[----:B------:R-:W-:Y:S05]  /*2e70*/  BSYNC B1 ;  /* 0x0000000000017941 */ /* 0x000fea0003800000 */
.L_x_64:
        /* <DEDUP_REMOVED lines=9> */
.L_x_67:
[----:B------:R-:W-:Y:S05]  /*2f10*/  BSYNC B1 ;  /* 0x0000000000017941 */ /* 0x000fea0003800000 */
.L_x_66:
        /* <DEDUP_REMOVED lines=9> */
.L_x_69:
[----:B------:R-:W-:Y:S05]  /*2fb0*/  BSYNC B1 ;  /* 0x0000000000017941 */ /* 0x000fea0003800000 */
.L_x_68:
        /* <DEDUP_REMOVED lines=10> */
.L_x_71:
[----:B------:R-:W-:Y:S05]  /*3060*/  BSYNC B1 ;  /* 0x0000000000017941 */ /* 0x000fea0003800000 */
.L_x_70:
        /* <DEDUP_REMOVED lines=10> */
.L_x_73:
[----:B------:R-:W-:Y:S05]  /*3110*/  BSYNC B1 ;  /* 0x0000000000017941 */ /* 0x000fea0003800000 */
.L_x_72:
        /* <DEDUP_REMOVED lines=9> */
.L_x_75:
[----:B------:R-:W-:Y:S05]  /*31b0*/  BSYNC B1 ;  /* 0x0000000000017941 */ /* 0x000fea0003800000 */
.L_x_74:
        /* <DEDUP_REMOVED lines=9> */
.L_x_77:
[----:B------:R-:W-:Y:S05]  /*3250*/  BSYNC B1 ;  /* 0x0000000000017941 */ /* 0x000fea0003800000 */
.L_x_76:
        /* <DEDUP_REMOVED lines=10> */
.L_x_79:
[----:B------:R-:W-:Y:S05]  /*3300*/  BSYNC B1 ;  /* 0x0000000000017941 */ /* 0x000fea0003800000 */
.L_x_78:
        /* <DEDUP_REMOVED lines=10> */
.L_x_81:
[----:B------:R-:W-:Y:S05]  /*33b0*/  BSYNC B1 ;  /* 0x0000000000017941 */ /* 0x000fea0003800000 */
.L_x_80:
        /* <DEDUP_REMOVED lines=9> */
.L_x_83:
[----:B------:R-:W-:Y:S05]  /*3450*/  BSYNC B1 ;  /* 0x0000000000017941 */ /* 0x000fea0003800000 */
.L_x_82:
        /* <DEDUP_REMOVED lines=9> */
.L_x_85:
[----:B------:R-:W-:Y:S05]  /*34f0*/  BSYNC B1 ;  /* 0x0000000000017941 */ /* 0x000fea0003800000 */
.L_x_84:
        /* <DEDUP_REMOVED lines=10> */
.L_x_87:
[----:B------:R-:W-:Y:S05]  /*35a0*/  BSYNC B1 ;  /* 0x0000000000017941 */ /* 0x000fea0003800000 */
.L_x_86:
        /* <DEDUP_REMOVED lines=10> */
.L_x_89:
[----:B------:R-:W-:Y:S05]  /*3650*/  BSYNC B1 ;  /* 0x0000000000017941 */ /* 0x000fea0003800000 */
.L_x_88:
        /* <DEDUP_REMOVED lines=9> */
.L_x_91:
[----:B------:R-:W-:Y:S05]  /*36f0*/  BSYNC B1 ;  /* 0x0000000000017941 */ /* 0x000fea0003800000 */
.L_x_90:
        /* <DEDUP_REMOVED lines=9> */
.L_x_93:
[----:B------:R-:W-:Y:S05]  /*3790*/  BSYNC B1 ;  /* 0x0000000000017941 */ /* 0x000fea0003800000 */
.L_x_92:
        /* <DEDUP_REMOVED lines=10> */
.L_x_95:
[----:B------:R-:W-:Y:S05]  /*3840*/  BSYNC B1 ;  /* 0x0000000000017941 */ /* 0x000fea0003800000 */
.L_x_94:
        /* <DEDUP_REMOVED lines=10> */
.L_x_97:
[----:B------:R-:W-:Y:S05]  /*38f0*/  BSYNC B1 ;  /* 0x0000000000017941 */ /* 0x000fea0003800000 */
.L_x_96:
        /* <DEDUP_REMOVED lines=9> */
.L_x_99:
[----:B------:R-:W-:Y:S05]  /*3990*/  BSYNC B1 ;  /* 0x0000000000017941 */ /* 0x000fea0003800000 */
.L_x_98:
        /* <DEDUP_REMOVED lines=9> */
.L_x_101:
[----:B------:R-:W-:Y:S05]  /*3a30*/  BSYNC B1 ;  /* 0x0000000000017941 */ /* 0x000fea0003800000 */
.L_x_100:
        /* <DEDUP_REMOVED lines=10> */
.L_x_103:
[----:B------:R-:W-:Y:S05]  /*3ae0*/  BSYNC B1 ;  /* 0x0000000000017941 */ /* 0x000fea0003800000 */
.L_x_102:
        /* <DEDUP_REMOVED lines=10> */
.L_x_105:
[----:B------:R-:W-:Y:S05]  /*3b90*/  BSYNC B1 ;  /* 0x0000000000017941 */ /* 0x000fea0003800000 */
.L_x_104:
        /* <DEDUP_REMOVED lines=9> */
.L_x_107:
[----:B------:R-:W-:Y:S05]  /*3c30*/  BSYNC B1 ;  /* 0x0000000000017941 */ /* 0x000fea0003800000 */
.L_x_106:
        /* <DEDUP_REMOVED lines=9> */
.L_x_109:
[----:B------:R-:W-:Y:S05]  /*3cd0*/  BSYNC B1 ;  /* 0x0000000000017941 */ /* 0x000fea0003800000 */
.L_x_108:
        /* <DEDUP_REMOVED lines=10> */
.L_x_111:
[----:B------:R-:W-:Y:S05]  /*3d80*/  BSYNC B1 ;  /* 0x0000000000017941 */ /* 0x000fea0003800000 */
.L_x_110:
        /* <DEDUP_REMOVED lines=10> */
.L_x_113:
[----:B------:R-:W-:Y:S05]  /*3e30*/  BSYNC B1 ;  /* 0x0000000000017941 */ /* 0x000fea0003800000 */
.L_x_112:
        /* <DEDUP_REMOVED lines=9> */
.L_x_115:
[----:B------:R-:W-:Y:S05]  /*3ed0*/  BSYNC B1 ;  /* 0x0000000000017941 */ /* 0x000fea0003800000 */
.L_x_114:
        /* <DEDUP_REMOVED lines=9> */
.L_x_117:
[----:B------:R-:W-:Y:S05]  /*3f70*/  BSYNC B1 ;  /* 0x0000000000017941 */ /* 0x000fea0003800000 */
.L_x_116:
        /* <DEDUP_REMOVED lines=10> */
.L_x_119:
[----:B------:R-:W-:Y:S05]  /*4020*/  BSYNC B1 ;  /* 0x0000000000017941 */ /* 0x000fea0003800000 */
.L_x_118:
        /* <DEDUP_REMOVED lines=10> */
.L_x_121:
[----:B------:R-:W-:Y:S05]  /*40d0*/  BSYNC B1 ;  /* 0x0000000000017941 */ /* 0x000fea0003800000 */
.L_x_120:
        /* <DEDUP_REMOVED lines=9> */
.L_x_123:
[----:B------:R-:W-:Y:S05]  /*4170*/  BSYNC B1 ;  /* 0x0000000000017941 */ /* 0x000fea0003800000 */
.L_x_122:
        /* <DEDUP_REMOVED lines=9> */
.L_x_125:
[----:B------:R-:W-:Y:S05]  /*4210*/  BSYNC B1 ;  /* 0x0000000000017941 */ /* 0x000fea0003800000 */
.L_x_124:
        /* <DEDUP_REMOVED lines=10> */
.L_x_127:
[----:B------:R-:W-:Y:S05]  /*42c0*/  BSYNC B1 ;  /* 0x0000000000017941 */ /* 0x000fea0003800000 */
.L_x_126:
        /* <DEDUP_REMOVED lines=10> */
.L_x_129:
[----:B------:R-:W-:Y:S05]  /*4370*/  BSYNC B1 ;  /* 0x0000000000017941 */ /* 0x000fea0003800000 */
.L_x_128:
        /* <DEDUP_REMOVED lines=9> */
.L_x_131:
[----:B------:R-:W-:Y:S05]  /*4410*/  BSYNC B1 ;  /* 0x0000000000017941 */ /* 0x000fea0003800000 */
.L_x_130:
        /* <DEDUP_REMOVED lines=9> */
.L_x_133:
[----:B------:R-:W-:Y:S05]  /*44b0*/  BSYNC B1 ;  /* 0x0000000000017941 */ /* 0x000fea0003800000 */
.L_x_132:
        /* <DEDUP_REMOVED lines=10> */
.L_x_135:
[----:B------:R-:W-:Y:S05]  /*4560*/  BSYNC B1 ;  /* 0x0000000000017941 */ /* 0x000fea0003800000 */
.L_x_134:
        /* <DEDUP_REMOVED lines=10> */
.L_x_137:
[----:B------:R-:W-:Y:S05]  /*4610*/  BSYNC B1 ;  /* 0x0000000000017941 */ /* 0x000fea0003800000 */
.L_x_136:
        /* <DEDUP_REMOVED lines=9> */
.L_x_139:
[----:B------:R-:W-:Y:S05]  /*46b0*/  BSYNC B1 ;  /* 0x0000000000017941 */ /* 0x000fea0003800000 */
.L_x_138:
        /* <DEDUP_REMOVED lines=9> */
.L_x_141:
[----:B------:R-:W-:Y:S05]  /*4750*/  BSYNC B1 ;  /* 0x0000000000017941 */ /* 0x000fea0003800000 */
.L_x_140:
        /* <DEDUP_REMOVED lines=10> */
.L_x_143:
[----:B------:R-:W-:Y:S05]  /*4800*/  BSYNC B1 ;  /* 0x0000000000017941 */ /* 0x000fea0003800000 */
.L_x_142:
        /* <DEDUP_REMOVED lines=10> */
.L_x_145:
[----:B------:R-:W-:Y:S05]  /*48b0*/  BSYNC B1 ;  /* 0x0000000000017941 */ /* 0x000fea0003800000 */
.L_x_144:
        /* <DEDUP_REMOVED lines=9> */
.L_x_147:
[----:B------:R-:W-:Y:S05]  /*4950*/  BSYNC B1 ;  /* 0x0000000000017941 */ /* 0x000fea0003800000 */
.L_x_146:
        /* <DEDUP_REMOVED lines=9> */
.L_x_149:
[----:B------:R-:W-:Y:S05]  /*49f0*/  BSYNC B1 ;  /* 0x0000000000017941 */ /* 0x000fea0003800000 */
.L_x_148:
        /* <DEDUP_REMOVED lines=10> */
.L_x_151:
[----:B------:R-:W-:Y:S05]  /*4aa0*/  BSYNC B1 ;  /* 0x0000000000017941 */ /* 0x000fea0003800000 */
.L_x_150:
[----:B0----5:R-:W-:Y:S01]  /*4ab0*/  HADD2.F32 R14, -RZ, R24.H0_H0 ;  /* 0x20000018ff0e7230 */ /* 0x021fe20000004100 */
[----:B------:R-:W-:Y:S01]  /*4ac0*/  ISETP.GT.AND P1, PT, R4, 0x79, PT ;  /* 0x000000790400780c */ /* 0x000fe20003f24270 */
[----:B------:R-:W-:Y:S01]  /*4ad0*/  @P2 IMAD.MOV.U32 R4, RZ, RZ, R10 ;  /* 0x000000ffff042224 */ /* 0x000fe200078e000a */
[----:B------:R-:W-:Y:S02]  /*4ae0*/  BSSY B1, `(.L_x_152) ;  /* 0x000000a000017945 */ /* 0x000fe40003800000 */
[----:B------:R-:W-:Y:S01]  /*4af0*/  FMUL R5, R14, R89 ;  /* 0x000000590e057220 */ /* 0x000fe20000400000 */
[----:B------:R-:W-:-:S03]  /*4b00*/  ISETP.GT.AND P3, PT, R3, RZ, P1 ;  /* 0x000000ff0300720c */ /* 0x000fc60000f64270 */
[----:B------:R-:W-:-:S05]  /*4b10*/  FFMA R5, R84, R88, R5 ;  /* 0x0000005854057223 */ /* 0x000fca0000000005 */
[----:B------:R-:W-:-:S04]  /*4b20*/  F2FP.F16.F32.PACK_AB R5, RZ, R5 ;  /* 0x00000005ff05723e */ /* 0x000fc800000000ff */
[----:B------:R-:W-:Y:S01]  /*4b30*/  PRMT R14, R5, 0x7610, R14 ;  /* 0x00007610050e7816 */ /* 0x000fe2000000000e */
[----:B------:R-:W-:-:S05]  /*4b40*/  @P2 IMAD.MOV.U32 R5, RZ, RZ, R11 ;  /* 0x000000ffff052224 */ /* 0x000fca00078e000b */
[----:B------:R0:W-:Y:S01]  /*4b50*/  @P2 STG.E.U16 desc[UR38][R4.64+0xf0], R14 ;  /* 0x0000f00e04002986 */ /* 0x0001e2000c101526 */
[----:B------:R-:W-:Y:S05]  /*4b60*/  @!P3 BRA `(.L_x_153) ;  /* 0x000000000004b947 */ /* 0x000fea0003800000 */
[----:B------:R0:W5:Y:S02]  /*4b70*/  LDG.E.LTC128B.U16 R24, desc[UR38][R6.64+0xf2] ;  /* 0x0000f22606187981 */ /* 0x000164000c1e1520 */
.L_x_153:
[----:B------:R-:W-:Y:S05]  /*4b80*/  BSYNC B1 ;  /* 0x0000000000017941 */ /* 0x000fea0003800000 */
.L_x_152:
        /* <DEDUP_REMOVED lines=9> */
.L_x_155:
[----:B------:R-:W-:Y:S05]  /*4c20*/  BSYNC B1 ;  /* 0x0000000000017941 */ /* 0x000fea0003800000 */
.L_x_154:
[----:B0----5:R-:W-:Y:S01]  /*4c30*/  HADD2.F32 R4, -RZ, R24.H0_H0 ;  /* 0x20000018ff047230 */ /* 0x021fe20000004100 */
[----:B------:R-:W-:Y:S01]  /*4c40*/  ISETP.GT.AND P1, PT, R3, 0x8, P1 ;  /* 0x000000080300780c */ /* 0x000fe20000f24270 */
[----:B------:R-:W-:Y:S03]  /*4c50*/  BSSY B1, `(.L_x_156) ;  /* 0x000000a000017945 */ /* 0x000fe60003800000 */
[----:B------:R-:W-:Y:S01]  /*4c60*/  FMUL R5, R4, R89 ;  /* 0x0000005904057220 */ /* 0x000fe20000400000 */
[----:B------:R-:W-:-:S03]  /*4c70*/  @P0 IMAD.MOV.U32 R4, RZ, RZ, R12 ;  /* 0x000000ffff040224 */ /* 0x000fc600078e000c */
[----:B------:R-:W-:-:S05]  /*4c80*/  FFMA R5, R86, R88, R5 ;  /* 0x0000005856057223 */ /* 0x000fca0000000005 */
[----:B------:R-:W-:-:S04]  /*4c90*/  F2FP.F16.F32.PACK_AB R5, RZ, R5 ;  /* 0x00000005ff05723e */ /* 0x000fc800000000ff */
[----:B-1-34-:R-:W-:Y:S01]  /*4ca0*/  PRMT R6, R5, 0x7610, R6 ;  /* 0x0000761005067816 */ /* 0x01afe20000000006 */
[----:B------:R-:W-:-:S05]  /*4cb0*/  @P0 IMAD.MOV.U32 R5, RZ, RZ, R13 ;  /* 0x000000ffff050224 */ /* 0x000fca00078e000d */
[----:B------:R0:W-:Y:S01]  /*4cc0*/  @P0 STG.E.U16 desc[UR38][R4.64+0xf0], R6 ;  /* 0x0000f00604000986 */ /* 0x0001e2000c101526 */
[----:B------:R-:W-:Y:S05]  /*4cd0*/  @!P1 BRA `(.L_x_157) ;  /* 0x0000000000049947 */ /* 0x000fea0003800000 */
[----:B------:R1:W5:Y:S02]  /*4ce0*/  LDG.E.LTC128B.U16 R24, desc[UR38][R8.64+0xf2] ;  /* 0x0000f22608187981 */ /* 0x000364000c1e1520 */
.L_x_157:
[----:B------:R-:W-:Y:S05]  /*4cf0*/  BSYNC B1 ;  /* 0x0000000000017941 */ /* 0x000fea0003800000 */
.L_x_156:
[----:B------:R-:W-:Y:S05]  /*4d00*/  @!P1 BRA `(.L_x_158) ;  /* 0x0000001000d09947 */ /* 0x000fea0003800000 */
[----:B-----5:R-:W-:-:S05]  /*4d10*/  HADD2.F32 R24, -RZ, R24.H0_H0 ;  /* 0x20000018ff187230 */ /* 0x020fca0000004100 */
[----:B------:R-:W-:-:S04]  /*4d20*/  FMUL R24, R24, R89 ;  /* 0x0000005918187220 */ /* 0x000fc80000400000 */
[----:B------:R-:W-:-:S05]  /*4d30*/  FFMA R24, R87, R88, R24 ;  /* 0x0000005857187223 */ /* 0x000fca0000000018 */
[----:B------:R-:W-:-:S05]  /*4d40*/  F2FP.F16.F32.PACK_AB R24, RZ, R24 ;  /* 0x00000018ff18723e */ /* 0x000fca00000000ff */
[----:B------:R3:W-:Y:S01]  /*4d50*/  STG.E.U16 desc[UR38][R12.64+0xf2], R24 ;  /* 0x0000f2180c007986 */ /* 0x0007e2000c101526 */
[----:B------:R-:W-:Y:S05]  /*4d60*/  BRA `(.L_x_158) ;  /* 0x0000001000b87947 */ /* 0x000fea0003800000 */
.L_x_33:
[----:B------:R-:W-:Y:S01]  /*4d70*/  ISETP.GT.AND P2, PT, R4, 0x1, PT ;  /* 0x000000010400780c */ /* 0x000fe20003f44270 */
[----:B------:R-:W-:Y:S01]  /*4d80*/  ULDC.64 UR4, c[0x0][0x5c0] ;  /* 0x0001700000047ab9 */ /* 0x000fe20000000a00 */
[-C--:B------:R-:W-:Y:S01]  /*4d90*/  FMUL R24, R24, R88.reuse ;  /* 0x0000005818187220 */ /* 0x080fe20000400000 */
[-C--:B------:R-:W-:Y:S01]  /*4da0*/  FMUL R25, R25, R88.reuse ;  /* 0x0000005819197220 */ /* 0x080fe20000400000 */
[----:B------:R-:W-:Y:S01]  /*4db0*/  ISETP.GT.AND P1, PT, R3, RZ, P2 ;  /* 0x000000ff0300720c */ /* 0x000fe20001724270 */
[-C--:B------:R-:W-:Y:S01]  /*4dc0*/  FMUL R26, R26, R88.reuse ;  /* 0x000000581a1a7220 */ /* 0x080fe20000400000 */
[----:B------:R-:W-:Y:S01]  /*4dd0*/  LEA R6, P4, R104, UR4, 0x1 ;  /* 0x0000000468067c11 */ /* 0x000fe2000f8808ff */
[----:B------:R-:W-:Y:S01]  /*4de0*/  FMUL R27, R27, R88 ;  /* 0x000000581b1b7220 */ /* 0x000fe20000400000 */
[----:B------:R-:W-:Y:S01]  /*4df0*/  F2FP.F16.F32.PACK_AB R24, RZ, R24 ;  /* 0x00000018ff18723e */ /* 0x000fe200000000ff */
[-C--:B------:R-:W-:Y:S01]  /*4e00*/  FMUL R28, R28, R88.reuse ;  /* 0x000000581c1c7220 */ /* 0x080fe20000400000 */
[----:B------:R-:W-:Y:S01]  /*4e10*/  LEA.HI.X R7, R104, UR5, R115, 0x1, P4 ;  /* 0x0000000568077c11 */ /* 0x000fe2000a0f0c73 */
[-C--:B------:R-:W-:Y:S01]  /*4e20*/  FMUL R29, R29, R88.reuse ;  /* 0x000000581d1d7220 */ /* 0x080fe20000400000 */
[----:B------:R-:W-:Y:S01]  /*4e30*/  F2FP.F16.F32.PACK_AB R25, RZ, R25 ;  /* 0x00000019ff19723e */ /* 0x000fe200000000ff */
[-C--:B------:R-:W-:Y:S01]  /*4e40*/  FMUL R30, R30, R88.reuse ;  /* 0x000000581e1e7220 */ /* 0x080fe20000400000 */
[----:B------:R-:W-:Y:S01]  /*4e50*/  ISETP.GT.AND P2, PT, R3, 0x8, P2 ;  /* 0x000000080300780c */ /* 0x000fe20001744270 */
[----:B------:R-:W-:Y:S01]  /*4e60*/  @P3 STG.E.U16 desc[UR38][R6.64], R24 ;  /* 0x0000001806003986 */ /* 0x000fe2000c101526 */
[C---:B------:R-:W-:Y:S01]  /*4e70*/  SHF.L.U64.HI R5, R90.reuse, 0x1, R91 ;  /* 0x000000015a057819 */ /* 0x040fe2000001025b */
[----:B------:R-:W-:Y:S01]  /*4e80*/  FMUL R31, R31, R88 ;  /* 0x000000581f1f7220 */ /* 0x000fe20000400000 */
[----:B------:R-:W-:Y:S01]  /*4e90*/  LEA R8, P3, R90, R6, 0x1 ;  /* 0x000000065a087211 */ /* 0x000fe200078608ff */
[----:B------:R-:W-:Y:S01]  /*4ea0*/  @P1 STG.E.U16 desc[UR38][R6.64+0x2], R25 ;  /* 0x0000021906001986 */ /* 0x000fe2000c101526 */
[----:B------:R-:W-:Y:S01]  /*4eb0*/  ISETP.GT.AND P1, PT, R3, 0x8, P0 ;  /* 0x000000080300780c */ /* 0x000fe20000724270 */
[----:B------:R-:W-:Y:S01]  /*4ec0*/  FMUL R32, R32, R88 ;  /* 0x0000005820207220 */ /* 0x000fe20000400000 */
[----:B------:R-:W-:Y:S01]  /*4ed0*/  F2FP.F16.F32.PACK_AB R26, RZ, R26 ;  /* 0x0000001aff1a723e */ /* 0x000fe200000000ff */
[----:B------:R-:W-:Y:S01]  /*4ee0*/  IMAD.X R9, R5, 0x1, R7, P3 ;  /* 0x0000000105097824 */ /* 0x000fe200018e0607 */
[----:B------:R-:W-:Y:S01]  /*4ef0*/  F2FP.F16.F32.PACK_AB R27, RZ, R27 ;  /* 0x0000001bff1b723e */ /* 0x000fe200000000ff */
[-C--:B------:R-:W-:Y:S01]  /*4f00*/  FMUL R33, R33, R88.reuse ;  /* 0x0000005821217220 */ /* 0x080fe20000400000 */
[----:B------:R-:W-:Y:S01]  /*4f10*/  ISETP.GT.AND P0, PT, R4, 0x8, PT ;  /* 0x000000080400780c */ /* 0x000fe20003f04270 */
[----:B------:R-:W-:Y:S01]  /*4f20*/  FMUL R34, R34, R88 ;  /* 0x0000005822227220 */ /* 0x000fe20000400000 */
[----:B------:R-:W-:Y:S01]  /*4f30*/  F2FP.F16.F32.PACK_AB R28, RZ, R28 ;  /* 0x0000001cff1c723e */ /* 0x000fe200000000ff */
[-C--:B------:R-:W-:Y:S01]  /*4f40*/  FMUL R35, R35, R88.reuse ;  /* 0x0000005823237220 */ /* 0x080fe20000400000 */
[C---:B------:R-:W-:Y:S01]  /*4f50*/  ISETP.GT.AND P4, PT, R3.reuse, RZ, P0 ;  /* 0x000000ff0300720c */ /* 0x040fe20000784270 */
[-C--:B------:R-:W-:Y:S01]  /*4f60*/  FMUL R36, R36, R88.reuse ;  /* 0x0000005824247220 */ /* 0x080fe20000400000 */
[----:B------:R-:W-:Y:S01]  /*4f70*/  F2FP.F16.F32.PACK_AB R29, RZ, R29 ;  /* 0x0000001dff1d723e */ /* 0x000fe200000000ff */
[----:B------:R-:W-:Y:S01]  /*4f80*/  @P1 STG.E.U16 desc[UR38][R8.64], R26 ;  /* 0x0000001a08001986 */ /* 0x000fe2000c101526 */
[----:B------:R-:W-:Y:S01]  /*4f90*/  ISETP.GT.AND P1, PT, R3, 0x8, P0 ;  /* 0x000000080300780c */ /* 0x000fe20000724270 */
[----:B------:R-:W-:Y:S01]  /*4fa0*/  FMUL R37, R37, R88 ;  /* 0x0000005825257220 */ /* 0x000fe20000400000 */
[----:B------:R-:W-:Y:S01]  /*4fb0*/  F2FP.F16.F32.PACK_AB R30, RZ, R30 ;  /* 0x0000001eff1e723e */ /* 0x000fe200000000ff */
[----:B------:R-:W-:Y:S01]  /*4fc0*/  @P2 STG.E.U16 desc[UR38][R8.64+0x2], R27 ;  /* 0x0000021b08002986 */ /* 0x000fe2000c101526 */
[----:B------:R-:W-:Y:S01]  /*4fd0*/  ISETP.GT.AND P2, PT, R4, 0x9, PT ;  /* 0x000000090400780c */ /* 0x000fe20003f44270 */
[-C--:B------:R-:W-:Y:S01]  /*4fe0*/  FMUL R38, R38, R88.reuse ;  /* 0x0000005826267220 */ /* 0x080fe20000400000 */
[----:B------:R-:W-:Y:S01]  /*4ff0*/  F2FP.F16.F32.PACK_AB R31, RZ, R31 ;  /* 0x0000001fff1f723e */ /* 0x000fe200000000ff */
[-C--:B------:R-:W-:Y:S01]  /*5000*/  FMUL R39, R39, R88.reuse ;  /* 0x0000005827277220 */ /* 0x080fe20000400000 */
[C---:B------:R-:W-:Y:S01]  /*5010*/  ISETP.GT.AND P3, PT, R3.reuse, RZ, P2 ;  /* 0x000000ff0300720c */ /* 0x040fe20001764270 */
[----:B------:R-:W-:Y:S01]  /*5020*/  @P4 STG.E.U16 desc[UR38][R6.64+0x10], R28 ;  /* 0x0000101c06004986 */ /* 0x000fe2000c101526 */
[----:B------:R-:W-:Y:S01]  /*5030*/  ISETP.GT.AND P2, PT, R3, 0x8, P2 ;  /* 0x000000080300780c */ /* 0x000fe20001744270 */
[-C--:B------:R-:W-:Y:S01]  /*5040*/  FMUL R40, R40, R88.reuse ;  /* 0x0000005828287220 */ /* 0x080fe20000400000 */
[----:B------:R-:W-:Y:S01]  /*5050*/  ISETP.GT.AND P0, PT, R4, 0x10, PT ;  /* 0x000000100400780c */ /* 0x000fe20003f04270 */
[----:B------:R-:W-:Y:S01]  /*5060*/  FMUL R41, R41, R88 ;  /* 0x0000005829297220 */ /* 0x000fe20000400000 */
[----:B------:R-:W-:Y:S01]  /*5070*/  F2FP.F16.F32.PACK_AB R32, RZ, R32 ;  /* 0x00000020ff20723e */ /* 0x000fe200000000ff */
[-C--:B------:R-:W-:Y:S01]  /*5080*/  FMUL R42, R42, R88.reuse ;  /* 0x000000582a2a7220 */ /* 0x080fe20000400000 */
[----:B------:R-:W-:Y:S01]  /*5090*/  ISETP.GT.AND P4, PT, R3, RZ, P0 ;  /* 0x000000ff0300720c */ /* 0x000fe20000784270 */
[-C--:B------:R-:W-:Y:S01]  /*50a0*/  FMUL R43, R43, R88.reuse ;  /* 0x000000582b2b7220 */ /* 0x080fe20000400000 */
[----:B------:R-:W-:Y:S01]  /*50b0*/  F2FP.F16.F32.PACK_AB R33, RZ, R33 ;  /* 0x00000021ff21723e */ /* 0x000fe200000000ff */
[----:B------:R-:W-:Y:S01]  /*50c0*/  FMUL R44, R44, R88 ;  /* 0x000000582c2c7220 */ /* 0x000fe20000400000 */
[----:B------:R-:W-:Y:S01]  /*50d0*/  F2FP.F16.F32.PACK_AB R34, RZ, R34 ;  /* 0x00000022ff22723e */ /* 0x000fe200000000ff */
[----:B------:R-:W-:Y:S01]  /*50e0*/  @P3 STG.E.U16 desc[UR38][R6.64+0x12], R29 ;  /* 0x0000121d06003986 */ /* 0x000fe2000c101526 */
[----:B------:R-:W-:Y:S01]  /*50f0*/  ISETP.GT.AND P3, PT, R4, 0x11, PT ;  /* 0x000000110400780c */ /* 0x000fe20003f64270 */
[-C--:B------:R-:W-:Y:S01]  /*5100*/  FMUL R45, R45, R88.reuse ;  /* 0x000000582d2d7220 */ /* 0x080fe20000400000 */
[----:B------:R-:W-:Y:S01]  /*5110*/  F2FP.F16.F32.PACK_AB R35, RZ, R35 ;  /* 0x00000023ff23723e */ /* 0x000fe200000000ff */
[----:B------:R-:W-:Y:S01]  /*5120*/  @P1 STG.E.U16 desc[UR38][R8.64+0x10], R30 ;  /* 0x0000101e08001986 */ /* 0x000fe2000c101526 */
[C---:B------:R-:W-:Y:S01]  /*5130*/  ISETP.GT.AND P1, PT, R3.reuse, 0x8, P0 ;  /* 0x000000080300780c */ /* 0x040fe20000724270 */
[-C--:B------:R-:W-:Y:S01]  /*5140*/  FMUL R46, R46, R88.reuse ;  /* 0x000000582e2e7220 */ /* 0x080fe20000400000 */
[----:B------:R-:W-:Y:S01]  /*5150*/  ISETP.GT.AND P0, PT, R4, 0x18, PT ;  /* 0x000000180400780c */ /* 0x000fe20003f04270 */
[----:B------:R-:W-:Y:S01]  /*5160*/  @P2 STG.E.U16 desc[UR38][R8.64+0x12], R31 ;  /* 0x0000121f08002986 */ /* 0x000fe2000c101526 */
[----:B------:R-:W-:Y:S01]  /*5170*/  ISETP.GT.AND P2, PT, R3, RZ, P3 ;  /* 0x000000ff0300720c */ /* 0x000fe20001f44270 */
[-C--:B------:R-:W-:Y:S01]  /*5180*/  FMUL R47, R47, R88.reuse ;  /* 0x000000582f2f7220 */ /* 0x080fe20000400000 */
[C---:B------:R-:W-:Y:S01]  /*5190*/  ISETP.GT.AND P3, PT, R3.reuse, 0x8, P3 ;  /* 0x000000080300780c */ /* 0x040fe20001f64270 */
[----:B------:R-:W-:Y:S01]  /*51a0*/  @P4 STG.E.U16 desc[UR38][R6.64+0x20], R32 ;  /* 0x0000202006004986 */ /* 0x000fe2000c101526 */
[----:B------:R-:W-:Y:S01]  /*51b0*/  ISETP.GT.AND P4, PT, R3, RZ, P0 ;  /* 0x000000ff0300720c */ /* 0x000fe20000784270 */
[----:B------:R-:W-:Y:S01]  /*51c0*/  FMUL R48, R48, R88 ;  /* 0x0000005830307220 */ /* 0x000fe20000400000 */
[----:B------:R-:W-:Y:S01]  /*51d0*/  F2FP.F16.F32.PACK_AB R36, RZ, R36 ;  /* 0x00000024ff24723e */ /* 0x000fe200000000ff */
[-C--:B------:R-:W-:Y:S01]  /*51e0*/  FMUL R49, R49, R88.reuse ;  /* 0x0000005831317220 */ /* 0x080fe20000400000 */
[----:B------:R-:W-:Y:S01]  /*51f0*/  F2FP.F16.F32.PACK_AB R37, RZ, R37 ;  /* 0x00000025ff25723e */ /* 0x000fe200000000ff */
[----:B------:R-:W-:Y:S01]  /*5200*/  FMUL R50, R50, R88 ;  /* 0x0000005832327220 */ /* 0x000fe20000400000 */
[----:B------:R-:W-:Y:S01]  /*5210*/  F2FP.F16.F32.PACK_AB R38, RZ, R38 ;  /* 0x00000026ff26723e */ /* 0x000fe200000000ff */
[----:B------:R-:W-:Y:S01]  /*5220*/  FMUL R51, R51, R88 ;  /* 0x0000005833337220 */ /* 0x000fe20000400000 */
[----:B------:R-:W-:Y:S01]  /*5230*/  F2FP.F16.F32.PACK_AB R39, RZ, R39 ;  /* 0x00000027ff27723e */ /* 0x000fe200000000ff */
[----:B------:R-:W-:Y:S01]  /*5240*/  @P2 STG.E.U16 desc[UR38][R6.64+0x22], R33 ;  /* 0x0000222106002986 */ /* 0x000fe2000c101526 */
[----:B------:R-:W-:Y:S01]  /*5250*/  F2FP.F16.F32.PACK_AB R40, RZ, R40 ;  /* 0x00000028ff28723e */ /* 0x000fe200000000ff */
[-C--:B------:R-:W-:Y:S01]  /*5260*/  FMUL R52, R52, R88.reuse ;  /* 0x0000005834347220 */ /* 0x080fe20000400000 */
[----:B------:R-:W-:Y:S01]  /*5270*/  F2FP.F16.F32.PACK_AB R41, RZ, R41 ;  /* 0x00000029ff29723e */ /* 0x000fe200000000ff */
[----:B------:R-:W-:Y:S01]  /*5280*/  @P1 STG.E.U16 desc[UR38][R8.64+0x20], R34 ;  /* 0x0000202208001986 */ /* 0x000fe2000c101526 */
[----:B------:R-:W-:Y:S01]  /*5290*/  ISETP.GT.AND P1, PT, R3, 0x8, P0 ;  /* 0x000000080300780c */ /* 0x000fe20000724270 */
[-C--:B------:R-:W-:Y:S01]  /*52a0*/  FMUL R53, R53, R88.reuse ;  /* 0x0000005835357220 */ /* 0x080fe20000400000 */
[C---:B------:R-:W-:Y:S01]  /*52b0*/  ISETP.GT.AND P0, PT, R4.reuse, 0x20, PT ;  /* 0x000000200400780c */ /* 0x040fe20003f04270 */
[----:B------:R-:W-:Y:S01]  /*52c0*/  @P3 STG.E.U16 desc[UR38][R8.64+0x22], R35 ;  /* 0x0000222308003986 */ /* 0x000fe2000c101526 */
[----:B------:R-:W-:Y:S01]  /*52d0*/  ISETP.GT.AND P3, PT, R4, 0x19, PT ;  /* 0x000000190400780c */ /* 0x000fe20003f64270 */
[----:B------:R-:W-:Y:S01]  /*52e0*/  FMUL R54, R54, R88 ;  /* 0x0000005836367220 */ /* 0x000fe20000400000 */
[----:B------:R-:W-:Y:S01]  /*52f0*/  F2FP.F16.F32.PACK_AB R42, RZ, R42 ;  /* 0x0000002aff2a723e */ /* 0x000fe200000000ff */
[----:B------:R-:W-:Y:S01]  /*5300*/  @P4 STG.E.U16 desc[UR38][R6.64+0x30], R36 ;  /* 0x0000302406004986 */ /* 0x000fe2000c101526 */
[----:B------:R-:W-:Y:S01]  /*5310*/  ISETP.GT.AND P2, PT, R3, RZ, P3 ;  /* 0x000000ff0300720c */ /* 0x000fe20001f44270 */
[-C--:B------:R-:W-:Y:S01]  /*5320*/  FMUL R55, R55, R88.reuse ;  /* 0x0000005837377220 */ /* 0x080fe20000400000 */
[C---:B------:R-:W-:Y:S01]  /*5330*/  ISETP.GT.AND P3, PT, R3.reuse, 0x8, P3 ;  /* 0x000000080300780c */ /* 0x040fe20001f64270 */
[-C--:B------:R-:W-:Y:S01]  /*5340*/  FMUL R56, R56, R88.reuse ;  /* 0x0000005838387220 */ /* 0x080fe20000400000 */
[----:B------:R-:W-:Y:S01]  /*5350*/  ISETP.GT.AND P4, PT, R3, RZ, P0 ;  /* 0x000000ff0300720c */ /* 0x000fe20000784270 */
[-C--:B------:R-:W-:Y:S01]  /*5360*/  FMUL R57, R57, R88.reuse ;  /* 0x0000005839397220 */ /* 0x080fe20000400000 */
[----:B------:R-:W-:Y:S01]  /*5370*/  F2FP.F16.F32.PACK_AB R43, RZ, R43 ;  /* 0x0000002bff2b723e */ /* 0x000fe200000000ff */
[----:B------:R-:W-:Y:S01]  /*5380*/  FMUL R58, R58, R88 ;  /* 0x000000583a3a7220 */ /* 0x000fe20000400000 */
[----:B------:R-:W-:Y:S01]  /*5390*/  F2FP.F16.F32.PACK_AB R44, RZ, R44 ;  /* 0x0000002cff2c723e */ /* 0x000fe200000000ff */
[-C--:B------:R-:W-:Y:S01]  /*53a0*/  FMUL R59, R59, R88.reuse ;  /* 0x000000583b3b7220 */ /* 0x080fe20000400000 */
[----:B------:R-:W-:Y:S01]  /*53b0*/  F2FP.F16.F32.PACK_AB R45, RZ, R45 ;  /* 0x0000002dff2d723e */ /* 0x000fe200000000ff */
[----:B------:R-:W-:Y:S01]  /*53c0*/  FMUL R60, R60, R88 ;  /* 0x000000583c3c7220 */ /* 0x000fe20000400000 */
[----:B------:R-:W-:Y:S01]  /*53d0*/  F2FP.F16.F32.PACK_AB R46, RZ, R46 ;  /* 0x0000002eff2e723e */ /* 0x000fe200000000ff */
[----:B------:R-:W-:Y:S01]  /*53e0*/  @P2 STG.E.U16 desc[UR38][R6.64+0x32], R37 ;  /* 0x0000322506002986 */ /* 0x000fe2000c101526 */
[----:B------:R-:W-:Y:S01]  /*53f0*/  F2FP.F16.F32.PACK_AB R47, RZ, R47 ;  /* 0x0000002fff2f723e */ /* 0x000fe200000000ff */
[----:B------:R-:W-:Y:S01]  /*5400*/  FMUL R61, R61, R88 ;  /* 0x000000583d3d7220 */ /* 0x000fe20000400000 */
[----:B------:R-:W-:Y:S01]  /*5410*/  F2FP.F16.F32.PACK_AB R48, RZ, R48 ;  /* 0x00000030ff30723e */ /* 0x000fe200000000ff */
[----:B------:R-:W-:Y:S01]  /*5420*/  @P1 STG.E.U16 desc[UR38][R8.64+0x30], R38 ;  /* 0x0000302608001986 */ /* 0x000fe2000c101526 */
[----:B------:R-:W-:Y:S01]  /*5430*/  ISETP.GT.AND P1, PT, R3, 0x8, P0 ;  /* 0x000000080300780c */ /* 0x000fe20000724270 */
[-C--:B------:R-:W-:Y:S01]  /*5440*/  FMUL R62, R62, R88.reuse ;  /* 0x000000583e3e7220 */ /* 0x080fe20000400000 */
[C---:B------:R-:W-:Y:S01]  /*5450*/  ISETP.GT.AND P0, PT, R4.reuse, 0x28, PT ;  /* 0x000000280400780c */ /* 0x040fe20003f04270 */
[----:B------:R-:W-:Y:S01]  /*5460*/  @P3 STG.E.U16 desc[UR38][R8.64+0x32], R39 ;  /* 0x0000322708003986 */ /* 0x000fe2000c101526 */
[----:B------:R-:W-:Y:S01]  /*5470*/  ISETP.GT.AND P3, PT, R4, 0x21, PT ;  /* 0x000000210400780c */ /* 0x000fe20003f64270 */
[-C--:B------:R-:W-:Y:S01]  /*5480*/  FMUL R63, R63, R88.reuse ;  /* 0x000000583f3f7220 */ /* 0x080fe20000400000 */
[----:B------:R-:W-:Y:S01]  /*5490*/  F2FP.F16.F32.PACK_AB R49, RZ, R49 ;  /* 0x00000031ff31723e */ /* 0x000fe200000000ff */
[----:B------:R-:W-:Y:S01]  /*54a0*/  @P4 STG.E.U16 desc[UR38][R6.64+0x40], R40 ;  /* 0x0000402806004986 */ /* 0x000fe2000c101526 */
[C---:B------:R-:W-:Y:S01]  /*54b0*/  ISETP.GT.AND P2, PT, R3.reuse, RZ, P3 ;  /* 0x000000ff0300720c */ /* 0x040fe20001f44270 */
[-C--:B------:R-:W-:Y:S01]  /*54c0*/  FMUL R64, R64, R88.reuse ;  /* 0x0000005840407220 */ /* 0x080fe20000400000 */
[----:B------:R-:W-:Y:S01]  /*54d0*/  ISETP.GT.AND P3, PT, R3, 0x8, P3 ;  /* 0x000000080300780c */ /* 0x000fe20001f64270 */
[-C--:B------:R-:W-:Y:S01]  /*54e0*/  FMUL R65, R65, R88.reuse ;  /* 0x0000005841417220 */ /* 0x080fe20000400000 */
        /* <DEDUP_REMOVED lines=62> */
[----:B------:R-:W-:-:S02]  /*58d0*/  F2FP.F16.F32.PACK_AB R68, RZ, R68 ;  /* 0x00000044ff44723e */ /* 0x000fc400000000ff */
[----:B------:R-:W-:Y:S01]  /*58e0*/  F2FP.F16.F32.PACK_AB R69, RZ, R69 ;  /* 0x00000045ff45723e */ /* 0x000fe200000000ff */
[----:B------:R-:W-:Y:S01]  /*58f0*/  @P1 STG.E.U16 desc[UR38][R8.64+0x60], R50 ;  /* 0x0000603208001986 */ /* 0x000fe2000c101526 */
[C---:B------:R-:W-:Y:S02]  /*5900*/  ISETP.GT.AND P1, PT, R3.reuse, 0x8, P0 ;  /* 0x000000080300780c */ /* 0x040fe40000724270 */
[C---:B------:R-:W-:Y:S01]  /*5910*/  ISETP.GT.AND P0, PT, R4.reuse, 0x40, PT ;  /* 0x000000400400780c */ /* 0x040fe20003f04270 */
[----:B------:R-:W-:Y:S01]  /*5920*/  @P3 STG.E.U16 desc[UR38][R8.64+0x62], R51 ;  /* 0x0000623308003986 */ /* 0x000fe2000c101526 */
[----:B------:R-:W-:Y:S02]  /*5930*/  ISETP.GT.AND P3, PT, R4, 0x39, PT ;  /* 0x000000390400780c */ /* 0x000fe40003f64270 */
[----:B------:R-:W-:Y:S01]  /*5940*/  F2FP.F16.F32.PACK_AB R70, RZ, R70 ;  /* 0x00000046ff46723e */ /* 0x000fe200000000ff */
[----:B------:R-:W-:Y:S01]  /*5950*/  @P4 STG.E.U16 desc[UR38][R6.64+0x70], R52 ;  /* 0x0000703406004986 */ /* 0x000fe2000c101526 */
[----:B------:R-:W-:-:S02]  /*5960*/  ISETP.GT.AND P2, PT, R3, RZ, P3 ;  /* 0x000000ff0300720c */ /* 0x000fc40001f44270 */
[C---:B------:R-:W-:Y:S02]  /*5970*/  ISETP.GT.AND P3, PT, R3.reuse, 0x8, P3 ;  /* 0x000000080300780c */ /* 0x040fe40001f64270 */
[----:B------:R-:W-:Y:S02]  /*5980*/  ISETP.GT.AND P4, PT, R3, RZ, P0 ;  /* 0x000000ff0300720c */ /* 0x000fe40000784270 */
[----:B------:R-:W-:Y:S02]  /*5990*/  F2FP.F16.F32.PACK_AB R71, RZ, R71 ;  /* 0x00000047ff47723e */ /* 0x000fe400000000ff */
[----:B------:R-:W-:Y:S02]  /*59a0*/  F2FP.F16.F32.PACK_AB R72, RZ, R72 ;  /* 0x00000048ff48723e */ /* 0x000fe400000000ff */
[----:B------:R-:W-:Y:S02]  /*59b0*/  F2FP.F16.F32.PACK_AB R73, RZ, R73 ;  /* 0x00000049ff49723e */ /* 0x000fe400000000ff */
        /* <DEDUP_REMOVED lines=33> */
[----:B------:R-:W-:-:S03]  /*5bd0*/  F2FP.F16.F32.PACK_AB R87, RZ, R87 ;  /* 0x00000057ff57723e */ /* 0x000fc600000000ff */
[----:B------:R-:W-:Y:S04]  /*5be0*/  @P2 STG.E.U16 desc[UR38][R6.64+0x92], R61 ;  /* 0x0000923d06002986 */ /* 0x000fe8000c101526 */
[----:B------:R-:W-:Y:S01]  /*5bf0*/  @P1 STG.E.U16 desc[UR38][R8.64+0x90], R62 ;  /* 0x0000903e08001986 */ /* 0x000fe2000c101526 */
[----:B------:R-:W-:Y:S02]  /*5c00*/  ISETP.GT.AND P1, PT, R3, 0x8, P0 ;  /* 0x000000080300780c */ /* 0x000fe40000724270 */
[C---:B------:R-:W-:Y:S01]  /*5c10*/  ISETP.GT.AND P0, PT, R4.reuse, 0x58, PT ;  /* 0x000000580400780c */ /* 0x040fe20003f04270 */
[----:B------:R-:W-:Y:S01]  /*5c20*/  @P3 STG.E.U16 desc[UR38][R8.64+0x92], R63 ;  /* 0x0000923f08003986 */ /* 0x000fe2000c101526 */
[----:B------:R-:W-:-:S03]  /*5c30*/  ISETP.GT.AND P3, PT, R4, 0x51, PT ;  /* 0x000000510400780c */ /* 0x000fc60003f64270 */
[----:B------:R-:W-:Y:S01]  /*5c40*/  @P4 STG.E.U16 desc[UR38][R6.64+0xa0], R64 ;  /* 0x0000a04006004986 */ /* 0x000fe2000c101526 */
[C---:B------:R-:W-:Y:S02]  /*5c50*/  ISETP.GT.AND P2, PT, R3.reuse, RZ, P3 ;  /* 0x000000ff0300720c */ /* 0x040fe40001f44270 */
[C---:B------:R-:W-:Y:S02]  /*5c60*/  ISETP.GT.AND P3, PT, R3.reuse, 0x8, P3 ;  /* 0x000000080300780c */ /* 0x040fe40001f64270 */
[----:B------:R-:W-:-:S09]  /*5c70*/  ISETP.GT.AND P4, PT, R3, RZ, P0 ;  /* 0x000000ff0300720c */ /* 0x000fd20000784270 */
        /* <DEDUP_REMOVED lines=9> */
[C---:B------:R-:W-:Y:S02]  /*5d10*/  ISETP.GT.AND P3, PT, R3.reuse, RZ, P0 ;  /* 0x000000ff0300720c */ /* 0x040fe40000764270 */
[----:B------:R-:W-:-:S07]  /*5d20*/  ISETP.GT.AND P0, PT, R3, 0x8, P0 ;  /* 0x000000080300780c */ /* 0x000fce0000704270 */
[----:B------:R-:W-:Y:S04]  /*5d30*/  @P2 STG.E.U16 desc[UR38][R6.64+0xb2], R69 ;  /* 0x0000b24506002986 */ /* 0x000fe8000c101526 */
[----:B------:R-:W-:Y:S01]  /*5d40*/  @P1 STG.E.U16 desc[UR38][R8.64+0xb0], R70 ;  /* 0x0000b04608001986 */ /* 0x000fe2000c101526 */
[----:B------:R-:W-:-:S03]  /*5d50*/  ISETP.GT.AND P1, PT, R4, 0x68, PT ;  /* 0x000000680400780c */ /* 0x000fc60003f24270 */
        /* <DEDUP_REMOVED lines=11> */
[C---:B------:R-:W-:Y:S02]  /*5e10*/  ISETP.GT.AND P2, PT, R3.reuse, RZ, P0 ;  /* 0x000000ff0300720c */ /* 0x040fe40000744270 */
[----:B------:R-:W-:Y:S01]  /*5e20*/  ISETP.GT.AND P0, PT, R3, 0x8, P0 ;  /* 0x000000080300780c */ /* 0x000fe20000704270 */
[----:B------:R-:W-:Y:S01]  /*5e30*/  @P3 STG.E.U16 desc[UR38][R6.64+0xd0], R76 ;  /* 0x0000d04c06003986 */ /* 0x000fe2000c101526 */
[----:B------:R-:W-:-:S04]  /*5e40*/  ISETP.GT.AND P3, PT, R4, 0x70, PT ;  /* 0x000000700400780c */ /* 0x000fc80003f64270 */
[C---:B------:R-:W-:Y:S02]  /*5e50*/  ISETP.GT.AND P4, PT, R3.reuse, RZ, P3 ;  /* 0x000000ff0300720c */ /* 0x040fe40001f84270 */
[----:B------:R-:W-:-:S03]  /*5e60*/  ISETP.GT.AND P3, PT, R3, 0x8, P3 ;  /* 0x000000080300780c */ /* 0x000fc60001f64270 */
[----:B------:R-:W-:Y:S01]  /*5e70*/  @P2 STG.E.U16 desc[UR38][R6.64+0xd2], R77 ;  /* 0x0000d24d06002986 */ /* 0x000fe2000c101526 */
[----:B------:R-:W-:-:S03]  /*5e80*/  ISETP.GT.AND P2, PT, R4, 0x79, PT ;  /* 0x000000790400780c */ /* 0x000fc60003f44270 */
[----:B------:R-:W-:Y:S01]  /*5e90*/  @P1 STG.E.U16 desc[UR38][R8.64+0xd0], R78 ;  /* 0x0000d04e08001986 */ /* 0x000fe2000c101526 */
[----:B------:R-:W-:-:S03]  /*5ea0*/  ISETP.GT.AND P1, PT, R4, 0x78, PT ;  /* 0x000000780400780c */ /* 0x000fc60003f24270 */
[----:B------:R-:W-:Y:S01]  /*5eb0*/  @P0 STG.E.U16 desc[UR38][R8.64+0xd2], R79 ;  /* 0x0000d24f08000986 */ /* 0x000fe2000c101526 */
[----:B------:R-:W-:-:S03]  /*5ec0*/  ISETP.GT.AND P0, PT, R4, 0x71, PT ;  /* 0x000000710400780c */ /* 0x000fc60003f04270 */
[----:B------:R-:W-:Y:S01]  /*5ed0*/  @P4 STG.E.U16 desc[UR38][R6.64+0xe0], R80 ;  /* 0x0000e05006004986 */ /* 0x000fe2000c101526 */
[C---:B------:R-:W-:Y:S02]  /*5ee0*/  ISETP.GT.AND P4, PT, R3.reuse, RZ, P0 ;  /* 0x000000ff0300720c */ /* 0x040fe40000784270 */
[----:B------:R-:W-:-:S11]  /*5ef0*/  ISETP.GT.AND P0, PT, R3, 0x8, P0 ;  /* 0x000000080300780c */ /* 0x000fd60000704270 */
[----:B------:R-:W-:Y:S02]  /*5f00*/  @P4 IMAD.MOV.U32 R4, RZ, RZ, R6 ;  /* 0x000000ffff044224 */ /* 0x000fe400078e0006 */
[----:B------:R-:W-:-:S05]  /*5f10*/  @P4 IMAD.MOV.U32 R5, RZ, RZ, R7 ;  /* 0x000000ffff054224 */ /* 0x000fca00078e0007 */
[----:B------:R0:W-:Y:S01]  /*5f20*/  @P4 STG.E.U16 desc[UR38][R4.64+0xe2], R81 ;  /* 0x0000e25104004986 */ /* 0x0001e2000c101526 */
[C---:B------:R-:W-:Y:S02]  /*5f30*/  ISETP.GT.AND P4, PT, R3.reuse, RZ, P2 ;  /* 0x000000ff0300720c */ /* 0x040fe40001784270 */
[----:B------:R-:W-:Y:S01]  /*5f40*/  ISETP.GT.AND P2, PT, R3, 0x8, P2 ;  /* 0x000000080300780c */ /* 0x000fe20001744270 */
[----:B0-----:R-:W-:Y:S02]  /*5f50*/  @P3 IMAD.MOV.U32 R4, RZ, RZ, R8 ;  /* 0x000000ffff043224 */ /* 0x001fe400078e0008 */
[----:B------:R-:W-:-:S05]  /*5f60*/  @P3 IMAD.MOV.U32 R5, RZ, RZ, R9 ;  /* 0x000000ffff053224 */ /* 0x000fca00078e0009 */
[----:B------:R0:W-:Y:S01]  /*5f70*/  @P3 STG.E.U16 desc[UR38][R4.64+0xe0], R82 ;  /* 0x0000e05204003986 */ /* 0x0001e2000c101526 */
[C---:B------:R-:W-:Y:S02]  /*5f80*/  ISETP.GT.AND P3, PT, R3.reuse, RZ, P1 ;  /* 0x000000ff0300720c */ /* 0x040fe40000f64270 */
[----:B------:R-:W-:Y:S01]  /*5f90*/  ISETP.GT.AND P1, PT, R3, 0x8, P1 ;  /* 0x000000080300780c */ /* 0x000fe20000f24270 */
[----:B0-----:R-:W-:Y:S02]  /*5fa0*/  @P0 IMAD.MOV.U32 R4, RZ, RZ, R8 ;  /* 0x000000ffff040224 */ /* 0x001fe400078e0008 */
[----:B------:R-:W-:-:S05]  /*5fb0*/  @P0 IMAD.MOV.U32 R5, RZ, RZ, R9 ;  /* 0x000000ffff050224 */ /* 0x000fca00078e0009 */
[----:B------:R0:W-:Y:S03]  /*5fc0*/  @P0 STG.E.U16 desc[UR38][R4.64+0xe2], R83 ;  /* 0x0000e25304000986 */ /* 0x0001e6000c101526 */
[----:B0-----:R-:W-:Y:S02]  /*5fd0*/  @P3 IMAD.MOV.U32 R4, RZ, RZ, R6 ;  /* 0x000000ffff043224 */ /* 0x001fe400078e0006 */
[----:B------:R-:W-:-:S05]  /*5fe0*/  @P3 IMAD.MOV.U32 R5, RZ, RZ, R7 ;  /* 0x000000ffff053224 */ /* 0x000fca00078e0007 */
[----:B------:R0:W-:Y:S04]  /*5ff0*/  @P3 STG.E.U16 desc[UR38][R4.64+0xf0], R84 ;  /* 0x0000f05404003986 */ /* 0x0001e8000c101526 */
[----:B------:R4:W-:Y:S01]  /*6000*/  @P4 STG.E.U16 desc[UR38][R6.64+0xf2], R85 ;  /* 0x0000f25506004986 */ /* 0x0009e2000c101526 */
[----:B0-----:R-:W-:Y:S02]  /*6010*/  @P1 IMAD.MOV.U32 R4, RZ, RZ, R8 ;  /* 0x000000ffff041224 */ /* 0x001fe400078e0008 */
[----:B------:R-:W-:-:S05]  /*6020*/  @P1 IMAD.MOV.U32 R5, RZ, RZ, R9 ;  /* 0x000000ffff051224 */ /* 0x000fca00078e0009 */
[----:B------:R4:W-:Y:S04]  /*6030*/  @P1 STG.E.U16 desc[UR38][R4.64+0xf0], R86 ;  /* 0x0000f05604001986 */ /* 0x0009e8000c101526 */
[----:B------:R4:W-:Y:S02]  /*6040*/  @P2 STG.E.U16 desc[UR38][R8.64+0xf2], R87 ;  /* 0x0000f25708002986 */ /* 0x0009e4000c101526 */
.L_x_158:
[----:B------:R-:W-:Y:S05]  /*6050*/  BSYNC B0 ;  /* 0x0000000000007941 */ /* 0x000fea0003800000 */
.L_x_32:
[----:B------:R-:W-:Y:S01]  /*6060*/  IADD3 R16, P0, R16, UR36, RZ ;  /* 0x0000002410107c10 */ /* 0x000fe2000ff1e0ff */
[----:B------:R-:W-:Y:S01]  /*6070*/  ULDC.64 UR4, c[0x0][0x650] ;  /* 0x0001940000047ab9 */ /* 0x000fe20000000a00 */
[----:B------:R-:W-:Y:S01]  /*6080*/  PRMT R3, RZ, 0x7610, R3 ;  /* 0x00007610ff037816 */ /* 0x000fe20000000003 */
[----:B------:R-:W-:Y:S01]  /*6090*/  IMAD.MOV.U32 R100, RZ, RZ, -0x1 ;  /* 0xffffffffff647424 */ /* 0x000fe200078e00ff */
[----:B------:R-:W-:Y:S01]  /*60a0*/  IADD3.X R17, R17, UR42, RZ, P0, !PT ;  /* 0x0000002a11117c10 */ /* 0x000fe200087fe4ff */
[----:B------:R-:W-:Y:S01]  /*60b0*/  IMAD.MOV.U32 R99, RZ, RZ, -0x1 ;  /* 0xffffffffff637424 */ /* 0x000fe200078e00ff */
[----:B------:R-:W-:-:S04]  /*60c0*/  ISETP.GE.U32.AND P0, PT, R16, UR4, PT ;  /* 0x0000000410007c0c */ /* 0x000fc8000bf06070 */
[----:B------:R-:W-:-:S13]  /*60d0*/  ISETP.GE.U32.AND.EX P0, PT, R17, UR5, PT, P0 ;  /* 0x0000000511007c0c */ /* 0x000fda000bf06100 */
[----:B------:R-:W-:Y:S05]  /*60e0*/  @P0 BRA `(.L_x_159) ;  /* 0x00000004004c0947 */ /* 0x000fea0003800000 */
[----:B------:R-:W0:Y:S01]  /*60f0*/  LDC.64 R10, c[0x0][0x628] ;  /* 0x00018a00ff0a7b82 */ /* 0x000e220000000a00 */
[----:B---3--:R-:W3:Y:S01]  /*6100*/  S2R R12, SR_CTAID.X ;  /* 0x00000000000c7919 */ /* 0x008ee20000002500 */
[----:B-12-4-:R-:W-:Y:S02]  /*6110*/  IMAD.MOV.U32 R8, RZ, RZ, R16 ;  /* 0x000000ffff087224 */ /* 0x016fe400078e0010 */
[----:B------:R-:W-:Y:S01]  /*6120*/  IMAD.MOV.U32 R9, RZ, RZ, R17 ;  /* 0x000000ffff097224 */ /* 0x000fe200078e0011 */
[----:B------:R-:W1:Y:S03]  /*6130*/  S2R R20, SR_CTAID.Y ;  /* 0x0000000000147919 */ /* 0x000e660000002600 */
[----:B------:R-:W2:Y:S08]  /*6140*/  LDC R0, c[0x0][0x630] ;  /* 0x00018c00ff007b82 */ /* 0x000eb00000000800 */
[----:B------:R-:W4:Y:S01]  /*6150*/  LDC.64 R14, c[0x0][0x620] ;  /* 0x00018800ff0e7b82 */ /* 0x000f220000000a00 */
[----:B0-----:R-:W-:-:S04]  /*6160*/  ISETP.NE.U32.AND P0, PT, R10, RZ, PT ;  /* 0x000000ff0a00720c */ /* 0x001fc80003f05070 */
[----:B------:R-:W-:-:S13]  /*6170*/  ISETP.NE.AND.EX P0, PT, R11, RZ, PT, P0 ;  /* 0x000000ff0b00720c */ /* 0x000fda0003f05300 */
[----:B-1234-:R-:W-:Y:S05]  /*6180*/  @!P0 BRA `(.L_x_160) ;  /* 0x0000000000288947 */ /* 0x01efea0003800000 */
        /* <DEDUP_REMOVED lines=10> */
.L_x_160:
[-CC-:B------:R-:W-:Y:S01]  /*6230*/  SHF.R.U64 R99, R8, R0.reuse, R9.reuse ;  /* 0x0000000008637219 */ /* 0x180fe20000001209 */
[----:B------:R-:W0:Y:S01]  /*6240*/  LDC.64 R26, c[0x0][0x640] ;  /* 0x00019000ff1a7b82 */ /* 0x000e220000000a00 */
[----:B------:R-:W-:Y:S01]  /*6250*/  SHF.R.U32.HI R0, RZ, R0, R9 ;  /* 0x00000000ff007219 */ /* 0x000fe20000011609 */
[----:B------:R-:W-:Y:S01]  /*6260*/  ULDC UR4, c[0x0][0x150] ;  /* 0x0000540000047ab9 */ /* 0x000fe20000000800 */
[----:B------:R-:W-:Y:S02]  /*6270*/  IADD3 R3, P0, RZ, -R99, RZ ;  /* 0x80000063ff037210 */ /* 0x000fe40007f1e0ff */
[----:B------:R-:W-:-:S03]  /*6280*/  I2FP.F32.U32 R7, R12 ;  /* 0x0000000c00077245 */ /* 0x000fc60000201000 */
[----:B------:R-:W1:Y:S01]  /*6290*/  LDC R6, c[0x0][0x618] ;  /* 0x00018600ff067b82 */ /* 0x000e620000000800 */
[----:B------:R-:W-:Y:S02]  /*62a0*/  IMAD.X R5, RZ, RZ, ~R0, P0 ;  /* 0x000000ffff057224 */ /* 0x000fe400000e0e00 */
[----:B------:R-:W-:Y:S01]  /*62b0*/  FMUL R7, R7, UR4 ;  /* 0x0000000407077c20 */ /* 0x000fe20008400000 */
[----:B------:R-:W-:Y:S01]  /*62c0*/  ULDC UR4, c[0x0][0x154] ;  /* 0x0000550000047ab9 */ /* 0x000fe20000000800 */
[-C--:B------:R-:W-:Y:S02]  /*62d0*/  IMAD R0, R5, R14.reuse, RZ ;  /* 0x0000000e05007224 */ /* 0x080fe400078e02ff */
[C---:B------:R-:W-:Y:S01]  /*62e0*/  IMAD.WIDE.U32 R4, R3.reuse, R14, R16 ;  /* 0x0000000e03047225 */ /* 0x040fe200078e0010 */
[----:B------:R-:W2:Y:S01]  /*62f0*/  LDC R11, c[0x0][0x608] ;  /* 0x00018200ff0b7b82 */ /* 0x000ea20000000800 */
[----:B------:R-:W3:Y:S02]  /*6300*/  F2I.U32.TRUNC.NTZ R7, R7 ;  /* 0x0000000700077305 */ /* 0x000ee4000020f000 */
[----:B------:R-:W-:-:S04]  /*6310*/  IMAD R3, R3, R15, R0 ;  /* 0x0000000f03037224 */ /* 0x000fc800078e0200 */
[----:B------:R-:W-:Y:S01]  /*6320*/  IMAD.IADD R3, R5, 0x1, R3 ;  /* 0x0000000105037824 */ /* 0x000fe200078e0203 */
[----:B------:R-:W4:Y:S01]  /*6330*/  LDC R8, c[0x0][0x658] ;  /* 0x00019600ff087b82 */ /* 0x000f220000000800 */
[----:B------:R-:W-:Y:S02]  /*6340*/  I2FP.F32.U32 R5, R20 ;  /* 0x0000001400057245 */ /* 0x000fe40000201000 */
[----:B0-----:R-:W-:-:S04]  /*6350*/  ISETP.NE.U32.AND P0, PT, R26, RZ, PT ;  /* 0x000000ff1a00720c */ /* 0x001fc80003f05070 */
[----:B------:R-:W-:Y:S01]  /*6360*/  ISETP.NE.AND.EX P0, PT, R27, RZ, PT, P0 ;  /* 0x000000ff1b00720c */ /* 0x000fe20003f05300 */
[----:B------:R-:W0:Y:S01]  /*6370*/  LDC R9, c[0x0][0x144] ;  /* 0x00005100ff097b82 */ /* 0x000e220000000800 */
[-C--:B-1----:R-:W-:Y:S01]  /*6380*/  SHF.R.U64 R13, R4, R6.reuse, R3 ;  /* 0x00000006040d7219 */ /* 0x082fe20000001203 */
[----:B---3--:R-:W-:Y:S01]  /*6390*/  IMAD.MOV R7, RZ, RZ, -R7 ;  /* 0x000000ffff077224 */ /* 0x008fe200078e0a07 */
[----:B------:R-:W-:Y:S01]  /*63a0*/  SHF.R.U32.HI R0, RZ, R6, R3 ;  /* 0x00000006ff007219 */ /* 0x000fe20000011603 */
[----:B------:R-:W-:-:S04]  /*63b0*/  FMUL R6, R5, UR4 ;  /* 0x0000000405067c20 */ /* 0x000fc80008400000 */
[----:B------:R-:W1:Y:S01]  /*63c0*/  LDC R21, c[0x0][0x148] ;  /* 0x00005200ff157b82 */ /* 0x000e620000000800 */
[----:B------:R3:W0:Y:S01]  /*63d0*/  F2I.U32.TRUNC.NTZ R14, R6 ;  /* 0x00000006000e7305 */ /* 0x000622000020f000 */
[-CC-:B--2---:R-:W-:Y:S02]  /*63e0*/  SHF.R.U64 R10, R13, R11.reuse, R0.reuse ;  /* 0x0000000b0d0a7219 */ /* 0x184fe40000001200 */
[----:B------:R-:W-:-:S04]  /*63f0*/  SHF.R.U32.HI R3, RZ, R11, R0 ;  /* 0x0000000bff037219 */ /* 0x000fc80000011600 */
[----:B-----5:R-:W2:Y:S01]  /*6400*/  LDC R24, c[0x0][0x648] ;  /* 0x00019200ff187b82 */ /* 0x020ea20000000800 */
[-CC-:B----4-:R-:W-:Y:S02]  /*6410*/  SHF.R.U64 R15, R10, R8.reuse, R3.reuse ;  /* 0x000000080a0f7219 */ /* 0x190fe40000001203 */
[----:B------:R-:W-:-:S03]  /*6420*/  SHF.R.U32.HI R5, RZ, R8, R3 ;  /* 0x00000008ff057219 */ /* 0x000fc60000011603 */
[----:B------:R-:W-:Y:S02]  /*6430*/  IMAD.MOV.U32 R4, RZ, RZ, R15 ;  /* 0x000000ffff047224 */ /* 0x000fe400078e000f */
[----:B------:R-:W4:Y:S01]  /*6440*/  LDC R28, c[0x0][0x638] ;  /* 0x00018e00ff1c7b82 */ /* 0x000f220000000800 */
[----:B0-----:R-:W-:-:S07]  /*6450*/  IMAD R25, R9, R7, R12 ;  /* 0x0000000709197224 */ /* 0x001fce00078e020c */
[----:B------:R-:W0:Y:S08]  /*6460*/  LDC R29, c[0x0][0x610] ;  /* 0x00018400ff1d7b82 */ /* 0x000e300000000800 */
[----:B------:R-:W0:Y:S01]  /*6470*/  LDC R30, c[0x0][0x600] ;  /* 0x00018000ff1e7b82 */ /* 0x000e220000000800 */
[----:B-1-3--:R-:W-:Y:S05]  /*6480*/  @!P0 BRA `(.L_x_161) ;  /* 0x0000000000288947 */ /* 0x00afea0003800000 */
[----:B------:R-:W1:Y:S02]  /*6490*/  LDC R0, c[0x0][0x64c] ;  /* 0x00019300ff007b82 */ /* 0x000e640000000800 */
[----:B-1----:R-:W-:-:S05]  /*64a0*/  IADD3 R3, P0, R15, R0, RZ ;  /* 0x000000000f037210 */ /* 0x002fca0007f1e0ff */
        /* <DEDUP_REMOVED lines=8> */
.L_x_161:
[----:B------:R-:W-:Y:S01]  /*6530*/  ISETP.NE.AND P0, PT, R2, 0x1, PT ;  /* 0x000000010200780c */ /* 0x000fe20003f05270 */
[----:B------:R-:W-:Y:S01]  /*6540*/  IMAD.MOV R14, RZ, RZ, -R14 ;  /* 0x000000ffff0e7224 */ /* 0x000fe200078e0a0e */
[----:B--2---:R-:W-:Y:S02]  /*6550*/  SHF.R.U64 R0, R4, R24, R5 ;  /* 0x0000001804007219 */ /* 0x004fe40000001205 */
[----:B------:R-:W-:Y:S02]  /*6560*/  LOP3.LUT R3, R10, R97, RZ, 0xc0, !PT ;  /* 0x000000610a037212 */ /* 0x000fe400078ec0ff */
[----:B------:R-:W-:Y:S01]  /*6570*/  LOP3.LUT R6, R13, R96, RZ, 0xc0, !PT ;  /* 0x000000600d067212 */ /* 0x000fe200078ec0ff */
[----:B------:R-:W-:Y:S02]  /*6580*/  IMAD.MOV R4, RZ, RZ, -R0 ;  /* 0x000000ffff047224 */ /* 0x000fe400078e0a00 */
[----:B------:R-:W-:Y:S02]  /*6590*/  IMAD R0, R92, R0, R3 ;  /* 0x000000005c007224 */ /* 0x000fe400078e0203 */
[----:B----4-:R-:W-:-:S02]  /*65a0*/  IMAD R3, R4, R28, R15 ;  /* 0x0000001c04037224 */ /* 0x010fc400078e020f */
[----:B------:R-:W-:Y:S02]  /*65b0*/  @P0 IMAD R25, R21, R14, R20 ;  /* 0x0000000e15190224 */ /* 0x000fe400078e0214 */
[----:B0-----:R-:W-:Y:S02]  /*65c0*/  IMAD R5, R3, R30, R6 ;  /* 0x0000001e03057224 */ /* 0x001fe400078e0206 */
[----:B------:R-:W-:Y:S02]  /*65d0*/  IMAD R0, R0, R29, R25 ;  /* 0x0000001d00007224 */ /* 0x000fe400078e0219 */
[----:B------:R-:W-:-:S03]  /*65e0*/  IMAD.MOV.U32 R4, RZ, RZ, 0x1 ;  /* 0x00000001ff047424 */ /* 0x000fc600078e00ff */
[----:B------:R-:W-:Y:S02]  /*65f0*/  SEL R100, R5, R0, !P0 ;  /* 0x0000000005647207 */ /* 0x000fe40004000000 */
[----:B------:R-:W-:Y:S02]  /*6600*/  PRMT R3, R4, 0x7610, R3 ;  /* 0x0000761004037816 */ /* 0x000fe40000000003 */
[----:B------:R-:W-:-:S07]  /*6610*/  SEL R0, R0, R5, !P0 ;  /* 0x0000000500007207 */ /* 0x000fce0004000000 */
.L_x_159:
[----:B------:R-:W-:Y:S01]  /*6620*/  UIADD3 UR41, UR43, UR41, URZ ;  /* 0x000000292b297290 */ /* 0x000fe2000fffe03f */
[----:B------:R-:W-:Y:S01]  /*6630*/  LOP3.LUT P0, RZ, R3, 0xff, RZ, 0xc0, !PT ;  /* 0x000000ff03ff7812 */ /* 0x000fe2000780c0ff */
[----:B------:R-:W-:Y:S02]  /*6640*/  IMAD.MOV.U32 R101, RZ, RZ, R0 ;  /* 0x000000ffff657224 */ /* 0x000fe400078e0000 */
[----:B------:R-:W-:Y:S02]  /*6650*/  USHF.R.U32.HI UR4, URZ, 0x1, UR41 ;  /* 0x000000013f047899 */ /* 0x000fe40008011629 */
[----:B------:R-:W-:Y:S02]  /*6660*/  UISETP.GT.U32.AND UP1, UPT, UR41, 0x1, UPT ;  /* 0x000000012900788c */ /* 0x000fe4000bf24070 */
[----:B------:R-:W-:Y:S02]  /*6670*/  ULOP3.LUT UR4, UR4, 0x1, URZ, 0xc0, !UPT ;  /* 0x0000000104047892 */ /* 0x000fe4000f8ec03f */
[----:B------:R-:W-:-:S02]  /*6680*/  UISETP.LT.U32.AND UP1, UPT, UR43, 0x2, UP1 ;  /* 0x000000022b00788c */ /* 0x000fc40008f21070 */
[----:B------:R-:W-:Y:S02]  /*6690*/  UISETP.NE.U32.AND UP0, UPT, UR4, 0x1, UPT ;  /* 0x000000010400788c */ /* 0x000fe4000bf05070 */
[----:B------:R-:W-:Y:S02]  /*66a0*/  USEL UR5, URZ, 0x1, !UP1 ;  /* 0x000000013f057887 */ /* 0x000fe4000c800000 */
[----:B------:R-:W-:Y:S02]  /*66b0*/  UISETP.GT.U32.AND UP0, UPT, UR43, 0x1, !UP0 ;  /* 0x000000012b00788c */ /* 0x000fe4000c704070 */
[----:B------:R-:W-:Y:S02]  /*66c0*/  ULOP3.LUT UR41, UR41, 0x1, URZ, 0xc0, !UPT ;  /* 0x0000000129297892 */ /* 0x000fe4000f8ec03f */
[----:B------:R-:W-:-:S04]  /*66d0*/  USEL UR4, URZ, 0x1, !UP0 ;  /* 0x000000013f047887 */ /* 0x000fc8000c000000 */
[----:B------:R-:W-:Y:S01]  /*66e0*/  ULOP3.LUT UR40, UR4, UR40, UR5, 0x96, !UPT ;  /* 0x0000002804287292 */ /* 0x000fe2000f8e9605 */
[----:B------:R-:W-:Y:S11]  /*66f0*/  @P0 BRA `(.L_x_162) ;  /* 0xffffffac00340947 */ /* 0x000ff6000383ffff */
[----:B------:R-:W-:Y:S05]  /*6700*/  EXIT ;  /* 0x000000000000794d */ /* 0x000fea0003800000 */
.L_x_7:
        /* <DEDUP_REMOVED lines=26> */
.L_x_164:
[----:B------:R-:W0:Y:S01]  /*68b0*/  LDC.64 R28, c[0x0][0x640] ;  /* 0x00019000ff1c7b82 */ /* 0x000e220000000a00 */
[-CC-:B------:R-:W-:Y:S01]  /*68c0*/  SHF.R.U64 R21, R14, R6.reuse, R15.reuse ;  /* 0x000000060e157219 */ /* 0x180fe2000000120f */
[----:B------:R-:W-:Y:S01]  /*68d0*/  IMAD.MOV.U32 R30, RZ, RZ, 0x1 ;  /* 0x00000001ff1e7424 */ /* 0x000fe200078e00ff */
[----:B------:R-:W-:Y:S02]  /*68e0*/  SHF.R.U32.HI R6, RZ, R6, R15 ;  /* 0x00000006ff067219 */ /* 0x000fe4000001160f */
[----:B------:R-:W-:-:S03]  /*68f0*/  IADD3 R13, P0, RZ, -R21, RZ ;  /* 0x80000015ff0d7210 */ /* 0x000fc60007f1e0ff */
[----:B------:R-:W1:Y:S02]  /*6900*/  LDC R12, c[0x0][0x618] ;  /* 0x00018600ff0c7b82 */ /* 0x000e640000000800 */
[----:B------:R-:W-:-:S04]  /*6910*/  IMAD.X R11, RZ, RZ, ~R6, P0 ;  /* 0x000000ffff0b7224 */ /* 0x000fc800000e0e06 */
[-C--:B------:R-:W-:Y:S02]  /*6920*/  IMAD R6, R11, R24.reuse, RZ ;  /* 0x000000180b067224 */ /* 0x080fe400078e02ff */
[----:B------:R-:W2:Y:S01]  /*6930*/  LDC R14, c[0x0][0x608] ;  /* 0x00018200ff0e7b82 */ /* 0x000ea20000000800 */
[----:B------:R-:W-:-:S04]  /*6940*/  IMAD.WIDE.U32 R10, R13, R24, R16 ;  /* 0x000000180d0a7225 */ /* 0x000fc800078e0010 */
[----:B------:R-:W-:-:S03]  /*6950*/  IMAD R13, R13, R25, R6 ;  /* 0x000000190d0d7224 */ /* 0x000fc600078e0206 */
[----:B------:R-:W3:Y:S01]  /*6960*/  LDC R27, c[0x0][0x658] ;  /* 0x00019600ff1b7b82 */ /* 0x000ee20000000800 */
[----:B------:R-:W-:Y:S01]  /*6970*/  IMAD.IADD R11, R11, 0x1, R13 ;  /* 0x000000010b0b7824 */ /* 0x000fe200078e020d */
[----:B0-----:R-:W-:-:S04]  /*6980*/  ISETP.NE.U32.AND P0, PT, R28, RZ, PT ;  /* 0x000000ff1c00720c */ /* 0x001fc80003f05070 */
[----:B------:R-:W-:Y:S02]  /*6990*/  ISETP.NE.AND.EX P0, PT, R29, RZ, PT, P0 ;  /* 0x000000ff1d00720c */ /* 0x000fe40003f05300 */
[----:B------:R-:W0:Y:S01]  /*69a0*/  LDC R20, c[0x0][0x600] ;  /* 0x00018000ff147b82 */ /* 0x000e220000000800 */
[-CC-:B-1----:R-:W-:Y:S01]  /*69b0*/  SHF.R.U64 R8, R10, R12.reuse, R11.reuse ;  /* 0x0000000c0a087219 */ /* 0x182fe2000000120b */
[----:B------:R-:W-:Y:S01]  /*69c0*/  IMAD.MOV.U32 R10, RZ, RZ, -0x1 ;  /* 0xffffffffff0a7424 */ /* 0x000fe200078e00ff */
[----:B------:R-:W-:-:S05]  /*69d0*/  SHF.R.U32.HI R11, RZ, R12, R11 ;  /* 0x0000000cff0b7219 */ /* 0x000fca000001160b */
[----:B------:R-:W1:Y:S01]  /*69e0*/  LDC R24, c[0x0][0x648] ;  /* 0x00019200ff187b82 */ /* 0x000e620000000800 */
[-CC-:B--2---:R-:W-:Y:S02]  /*69f0*/  SHF.R.U64 R23, R8, R14.reuse, R11.reuse ;  /* 0x0000000e08177219 */ /* 0x184fe4000000120b */
[----:B------:R-:W-:-:S05]  /*6a00*/  SHF.R.U32.HI R6, RZ, R14, R11 ;  /* 0x0000000eff067219 */ /* 0x000fca000001160b */
[----:B------:R-:W2:Y:S01]  /*6a10*/  LDC R26, c[0x0][0x638] ;  /* 0x00018e00ff1a7b82 */ /* 0x000ea20000000800 */
[-C--:B---3--:R-:W-:Y:S02]  /*6a20*/  SHF.L.U32 R10, R10, R27.reuse, RZ ;  /* 0x0000001b0a0a7219 */ /* 0x088fe400000006ff */
[-CC-:B------:R-:W-:Y:S02]  /*6a30*/  SHF.R.U64 R25, R23, R27.reuse, R6.reuse ;  /* 0x0000001b17197219 */ /* 0x180fe40000001206 */
[----:B------:R-:W-:Y:S02]  /*6a40*/  LOP3.LUT R32, RZ, R10, RZ, 0x33, !PT ;  /* 0x0000000aff207212 */ /* 0x000fe400078e33ff */
[----:B------:R-:W-:Y:S01]  /*6a50*/  SHF.R.U32.HI R11, RZ, R27, R6 ;  /* 0x0000001bff0b7219 */ /* 0x000fe20000011606 */
[----:B------:R-:W3:Y:S01]  /*6a60*/  LDC R31, c[0x0][0x610] ;  /* 0x00018400ff1f7b82 */ /* 0x000ee20000000800 */
[----:B------:R-:W-:Y:S01]  /*6a70*/  IMAD.MOV.U32 R10, RZ, RZ, R25 ;  /* 0x000000ffff0a7224 */ /* 0x000fe200078e0019 */
[----:B------:R-:W-:Y:S06]  /*6a80*/  @!P0 BRA `(.L_x_165) ;  /* 0x0000000000288947 */ /* 0x000fec0003800000 */
        /* <DEDUP_REMOVED lines=10> */
.L_x_165:
[----:B------:R-:W-:Y:S02]  /*6b30*/  ISETP.NE.AND P0, PT, R2, 0x1, PT ;  /* 0x000000010200780c */ /* 0x000fe40003f05270 */
[----:B-1----:R-:W-:Y:S01]  /*6b40*/  SHF.R.U64 R6, R10, R24, R11 ;  /* 0x000000180a067219 */ /* 0x002fe2000000120b */
[----:B0-----:R-:W-:Y:S01]  /*6b50*/  VIADD R11, R20, 0xffffffff ;  /* 0xffffffff140b7836 */ /* 0x001fe20000000000 */
[----:B------:R-:W-:Y:S02]  /*6b60*/  SHF.L.U32 R30, R30, R27, RZ ;  /* 0x0000001b1e1e7219 */ /* 0x000fe400000006ff */
[----:B------:R-:W-:Y:S01]  /*6b70*/  LOP3.LUT R5, R23, R32, RZ, 0xc0, !PT ;  /* 0x0000002017057212 */ /* 0x000fe200078ec0ff */
[----:B------:R-:W-:-:S04]  /*6b80*/  IMAD.MOV R10, RZ, RZ, -R6 ;  /* 0x000000ffff0a7224 */ /* 0x000fc800078e0a06 */
[----:B------:R-:W-:Y:S01]  /*6b90*/  IMAD R6, R30, R6, R5 ;  /* 0x000000061e067224 */ /* 0x000fe200078e0205 */
[----:B------:R-:W-:Y:S01]  /*6ba0*/  LOP3.LUT R5, R8, R11, RZ, 0xc0, !PT ;  /* 0x0000000b08057212 */ /* 0x000fe200078ec0ff */
[----:B------:R-:W-:Y:S02]  /*6bb0*/  @P0 IMAD R7, R9, R22, R4 ;  /* 0x0000001609070224 */ /* 0x000fe400078e0204 */
[----:B--2---:R-:W-:Y:S02]  /*6bc0*/  IMAD R4, R10, R26, R25 ;  /* 0x0000001a0a047224 */ /* 0x004fe400078e0219 */
[----:B---3--:R-:W-:Y:S02]  /*6bd0*/  IMAD R7, R6, R31, R7 ;  /* 0x0000001f06077224 */ /* 0x008fe400078e0207 */
[----:B------:R-:W-:Y:S02]  /*6be0*/  IMAD R4, R4, R20, R5 ;  /* 0x0000001404047224 */ /* 0x000fe400078e0205 */
[----:B------:R-:W-:-:S02]  /*6bf0*/  IMAD.MOV.U32 R8, RZ, RZ, 0x1 ;  /* 0x00000001ff087424 */ /* 0x000fc400078e00ff */
[----:B------:R-:W-:Y:S01]  /*6c00*/  IMAD.MOV.U32 R6, RZ, RZ, R21 ;  /* 0x000000ffff067224 */ /* 0x000fe200078e0015 */
[----:B------:R-:W-:Y:S02]  /*6c10*/  SEL R19, R4, R7, !P0 ;  /* 0x0000000704137207 */ /* 0x000fe40004000000 */
[----:B------:R-:W-:-:S07]  /*6c20*/  SEL R20, R7, R4, !P0 ;  /* 0x0000000407147207 */ /* 0x000fce0004000000 */
.L_x_163:
[----:B------:R-:W-:-:S08]  /*6c30*/  NOP ;  /* 0x0000000000007918 */ /* 0x000fd00000000000 */
[----:B------:R-:W0:-:S00]  /*6c40*/  USETMAXREG.DEALLOC.CTAPOOL 0x28 ;  /* 0x00000028000079c8 */ /* 0x000e0000080e0500 */
[----:B0-----:R-:W-:-:S13]  /*6c50*/  ISETP.NE.AND P0, PT, R3, RZ, PT ;  /* 0x000000ff0300720c */ /* 0x001fda0003f05270 */
[----:B------:R-:W-:Y:S05]  /*6c60*/  @P0 EXIT ;  /* 0x000000000000094d */ /* 0x000fea0003800000 */
[----:B------:R-:W-:Y:S01]  /*6c70*/  LOP3.LUT P0, RZ, R8, 0xff, RZ, 0xc0, !PT ;  /* 0x000000ff08ff7812 */ /* 0x000fe2000780c0ff */
[----:B------:R-:W-:Y:S02]  /*6c80*/  IMAD.MOV.U32 R3, RZ, RZ, 0x1 ;  /* 0x00000001ff037424 */ /* 0x000fe400078e00ff */
[----:B------:R-:W-:-:S10]  /*6c90*/  IMAD.MOV.U32 R8, RZ, RZ, RZ ;  /* 0x000000ffff087224 */ /* 0x000fd400078e00ff */
[----:B------:R-:W-:Y:S05]  /*6ca0*/  @!P0 BRA `(.L_x_166) ;  /* 0x0000000c00288947 */ /* 0x000fea0003800000 */
[----:B------:R-:W0:Y:S01]  /*6cb0*/  LDC R3, c[0x0][0x28c] ;  /* 0x0000a300ff037b82 */ /* 0x000e220000000800 */
[----:B------:R-:W-:Y:S01]  /*6cc0*/  ULDC UR5, c[0x0][0x658] ;  /* 0x0001960000057ab9 */ /* 0x000fe20000000800 */
[----:B------:R-:W-:Y:S01]  /*6cd0*/  UMOV UR6, 0xffffffff ;  /* 0xffffffff00067882 */ /* 0x000fe20000000000 */
[----:B------:R-:W-:Y:S01]  /*6ce0*/  BSSY B0, `(.L_x_166) ;  /* 0x00000c6000007945 */ /* 0x000fe20003800000 */
[----:B------:R-:W-:Y:S01]  /*6cf0*/  USHF.L.U32 UR6, UR6, UR5, URZ ;  /* 0x0000000506067299 */ /* 0x000fe2000800063f */
[----:B------:R-:W-:Y:S01]  /*6d00*/  IMAD.MOV.U32 R10, RZ, RZ, 0x1 ;  /* 0x00000001ff0a7424 */ /* 0x000fe200078e00ff */
[----:B------:R-:W-:Y:S01]  /*6d10*/  LOP3.LUT R13, R18, 0x2, RZ, 0xfc, !PT ;  /* 0x00000002120d7812 */ /* 0x000fe200078efcff */
[----:B------:R-:W-:Y:S01]  /*6d20*/  IMAD.MOV.U32 R8, RZ, RZ, RZ ;  /* 0x000000ffff087224 */ /* 0x000fe200078e00ff */
[----:B------:R-:W1:Y:S01]  /*6d30*/  S2UR UR8, SR_CgaCtaId ;  /* 0x00000000000879c3 */ /* 0x000e620000008800 */
[----:B------:R-:W-:Y:S01]  /*6d40*/  ULDC UR4, c[0x0][0x600] ;  /* 0x0001800000047ab9 */ /* 0x000fe20000000800 */
[----:B------:R-:W-:Y:S01]  /*6d50*/  UMOV UR7, 0x1 ;  /* 0x0000000100077882 */ /* 0x000fe20000000000 */
[----:B------:R-:W-:-:S02]  /*6d60*/  UIADD3 UR15, UR4, -0x1, URZ ;  /* 0xffffffff040f7890 */ /* 0x000fc4000fffe03f */
[----:B------:R-:W-:Y:S02]  /*6d70*/  USHF.L.U32 UR17, UR7, UR5, URZ ;  /* 0x0000000507117299 */ /* 0x000fe4000800063f */
[----:B------:R-:W-:Y:S01]  /*6d80*/  ULOP3.LUT UR16, URZ, UR6, URZ, 0x33, !UPT ;  /* 0x000000063f107292 */ /* 0x000fe2000f8e333f */
[----:B------:R-:W-:Y:S01]  /*6d90*/  ULDC.64 UR20, c[0x0][0x198] ;  /* 0x0000660000147ab9 */ /* 0x000fe20000000a00 */
[----:B0-----:R-:W-:-:S05]  /*6da0*/  VIADD R3, R3, 0x3f ;  /* 0x0000003f03037836 */ /* 0x001fca0000000000 */
[----:B------:R-:W-:Y:S01]  /*6db0*/  SHF.R.S32.HI R4, RZ, 0x1f, R3 ;  /* 0x0000001fff047819 */ /* 0x000fe20000011403 */
[----:B-1----:R-:W-:-:S03]  /*6dc0*/  IMAD.U32 R11, RZ, RZ, UR8 ;  /* 0x00000008ff0b7e24 */ /* 0x002fc6000f8e00ff */
[----:B------:R-:W-:Y:S01]  /*6dd0*/  LEA.HI R4, R4, R3, RZ, 0x6 ;  /* 0x0000000304047211 */ /* 0x000fe200078f30ff */
[----:B------:R-:W-:-:S03]  /*6de0*/  IMAD.MOV.U32 R3, RZ, RZ, 0x1 ;  /* 0x00000001ff037424 */ /* 0x000fc600078e00ff */
[----:B------:R-:W-:-:S05]  /*6df0*/  SHF.R.S32.HI R9, RZ, 0x6, R4 ;  /* 0x00000006ff097819 */ /* 0x000fca0000011404 */
[----:B------:R-:W-:-:S07]  /*6e00*/  VIADD R12, R9, 0x1 ;  /* 0x00000001090c7836 */ /* 0x000fce0000000000 */
.L_x_177:
[----:B------:R-:W-:-:S03]  /*6e10*/  UMOV UR4, 0xffffffff ;  /* 0xffffffff00047882 */ /* 0x000fc60000000000 */
[----:B------:R-:W-:Y:S05]  /*6e20*/  BRA.DIV UR4, `(.L_x_167) ;  /* 0x0000000e04687947 */ /* 0x000fea000b800000 */
[----:B------:R-:W-:-:S13]  /*6e30*/  ELECT P6, URZ, PT ;  /* 0x00000000003f782f */ /* 0x000fda00038c0000 */
.L_x_186:
[----:B------:R-:W0:Y:S01]  /*6e40*/  LDC R4, c[0x0][0x28c] ;  /* 0x0000a300ff047b82 */ /* 0x000e220000000800 */
[----:B------:R-:W-:Y:S01]  /*6e50*/  BSSY B1, `(.L_x_168) ;  /* 0x000003b000017945 */ /* 0x000fe20003800000 */
[----:B0-----:R-:W-:-:S13]  /*6e60*/  ISETP.LT.OR P6, PT, R4, 0x1, !P6 ;  /* 0x000000010400780c */ /* 0x001fda00077c1670 */
[----:B------:R-:W-:Y:S05]  /*6e70*/  @P6 BRA `(.L_x_169) ;  /* 0x0000000000e06947 */ /* 0x000fea0003800000 */
[----:B------:R-:W-:Y:S02]  /*6e80*/  IMAD R20, R20, 0x2, R11 ;  /* 0x0000000214147824 */ /* 0x000fe400078e020b */
[----:B------:R-:W-:Y:S02]  /*6e90*/  IMAD.SHL.U32 R21, R19, 0x80, RZ ;  /* 0x0000008013157824 */ /* 0x000fe400078e00ff */
[----:B------:R-:W-:Y:S02]  /*6ea0*/  IMAD.MOV.U32 R22, RZ, RZ, RZ ;  /* 0x000000ffff167224 */ /* 0x000fe400078e00ff */
[----:B------:R-:W-:Y:S02]  /*6eb0*/  IMAD.MOV.U32 R4, RZ, RZ, R12 ;  /* 0x000000ffff047224 */ /* 0x000fe400078e000c */
[----:B------:R-:W-:Y:S02]  /*6ec0*/  IMAD.MOV.U32 R5, RZ, RZ, R3 ;  /* 0x000000ffff057224 */ /* 0x000fe400078e0003 */
[----:B------:R-:W-:-:S02]  /*6ed0*/  IMAD.MOV.U32 R14, RZ, RZ, R8 ;  /* 0x000000ffff0e7224 */ /* 0x000fc400078e0008 */
[----:B------:R-:W-:-:S07]  /*6ee0*/  IMAD.SHL.U32 R19, R20, 0x40, RZ ;  /* 0x0000004014137824 */ /* 0x000fce00078e00ff */
.L_x_172:
[----:B------:R-:W0:Y:S01]  /*6ef0*/  S2UR UR4, SR_CgaCtaId ;  /* 0x00000000000479c3 */ /* 0x000e220000008800 */
[----:B------:R-:W-:Y:S02]  /*6f00*/  MOV R20, 0x400 ;  /* 0x0000040000147802 */ /* 0x000fe40000000f00 */
[----:B------:R-:W-:Y:S02]  /*6f10*/  SHF.L.U32 R7, R5, 0x1f, RZ ;  /* 0x0000001f05077819 */ /* 0x000fe400000006ff */
[----:B------:R-:W-:-:S13]  /*6f20*/  ISETP.NE.AND P1, PT, R0, RZ, PT ;  /* 0x000000ff0000720c */ /* 0x000fda0003f25270 */
[----:B------:R-:W1:Y:S01]  /*6f30*/  @!P1 LDC R15, c[0x0][0x500] ;  /* 0x00014000ff0f9b82 */ /* 0x000e620000000800 */
[----:B0-----:R-:W-:-:S05]  /*6f40*/  IMAD.U32 R11, RZ, RZ, UR4 ;  /* 0x00000004ff0b7e24 */ /* 0x001fca000f8e00ff */
[----:B------:R-:W-:-:S05]  /*6f50*/  LEA R23, R11, R20, 0x18 ;  /* 0x000000140b177211 */ /* 0x000fca00078ec0ff */
[----:B------:R-:W-:-:S04]  /*6f60*/  IMAD R20, R14, 0x8, R23 ;  /* 0x000000080e147824 */ /* 0x000fc800078e0217 */
[----:B------:R-:W0:Y:S02]  /*6f70*/  SYNCS.PHASECHK.TRANS64.TRYWAIT P0, [R20+URZ+0x10], R7 ;  /* 0x00001007140075a7 */ /* 0x000e24000800017f */
[----:B01----:R-:W-:Y:S05]  /*6f80*/  @!P0 BRA `(.L_x_170) ;  /* 0x0000000c00308947 */ /* 0x003fea0003800000 */
.L_x_187:
[----:B0-----:R-:W-:Y:S01]  /*6f90*/  PRMT R7, R13, 0x9910, RZ ;  /* 0x000099100d077816 */ /* 0x001fe200000000ff */
[----:B------:R0:W-:Y:S03]  /*6fa0*/  @!P1 SYNCS.ARRIVE.TRANS64 RZ, [R20+URZ], R15 ;  /* 0x0000000f14ff99a7 */ /* 0x0001e6000800003f */
[----:B------:R-:W-:-:S13]  /*6fb0*/  ISETP.NE.AND P0, PT, R7, 0x2, PT ;  /* 0x000000020700780c */ /* 0x000fda0003f05270 */
[----:B0-----:R-:W-:Y:S05]  /*6fc0*/  @P0 BRA `(.L_x_171) ;  /* 0x0000000000040947 */ /* 0x001fea0003800000 */
[----:B------:R-:W-:Y:S01]  /*6fd0*/  BPT.TRAP 0x1 ;  /* 0x000000040000795c */ /* 0x000fe20000300000 */
.L_x_171:
[----:B------:R-:W-:Y:S01]  /*6fe0*/  IMAD R7, R14, 0x2, R11 ;  /* 0x000000020e077824 */ /* 0x000fe200078e020b */
[----:B------:R-:W-:Y:S01]  /*6ff0*/  R2UR UR9, R20 ;  /* 0x00000000140972ca */ /* 0x000fe200000e0000 */
[----:B------:R-:W-:Y:S01]  /*7000*/  VIADD R4, R4, 0xffffffff ;  /* 0xffffffff04047836 */ /* 0x000fe20000000000 */
[----:B------:R-:W-:Y:S01]  /*7010*/  UIADD3 UR4, UP0, UR20, 0xf0, URZ ;  /* 0x000000f014047890 */ /* 0x000fe2000ff1e03f */
[----:B------:R-:W-:Y:S01]  /*7020*/  IMAD.SHL.U32 R7, R7, 0x1000, RZ ;  /* 0x0000100007077824 */ /* 0x000fe200078e00ff */
[----:B------:R-:W-:Y:S01]  /*7030*/  R2UR UR11, R19 ;  /* 0x00000000130b72ca */ /* 0x000fe200000e0000 */
[----:B------:R-:W-:Y:S01]  /*7040*/  UIADD3 UR22, UP1, UR20, 0x1f0, URZ ;  /* 0x000001f014167890 */ /* 0x000fe2000ff3e03f */
[----:B------:R-:W-:Y:S01]  /*7050*/  R2UR UR10, R22 ;  /* 0x00000000160a72ca */ /* 0x000fe200000e0000 */
[--C-:B------:R-:W-:Y:S01]  /*7060*/  IMAD R7, R7, 0x2, R23.reuse ;  /* 0x0000000207077824 */ /* 0x100fe200078e0217 */
[----:B------:R-:W-:Y:S01]  /*7070*/  R2UR UR12, R6 ;  /* 0x00000000060c72ca */ /* 0x000fe200000e0000 */
[C---:B------:R-:W-:Y:S01]  /*7080*/  IMAD R23, R14.reuse, 0x4000, R23 ;  /* 0x000040000e177824 */ /* 0x040fe200078e0217 */
[----:B------:R-:W-:Y:S01]  /*7090*/  R2UR UR18, R21 ;  /* 0x00000000151272ca */ /* 0x000fe200000e0000 */
[----:B------:R-:W-:Y:S01]  /*70a0*/  VIADD R14, R14, 0x1 ;  /* 0x000000010e0e7836 */ /* 0x000fe20000000000 */
[----:B------:R-:W-:Y:S01]  /*70b0*/  R2UR UR5, R7 ;  /* 0x00000000070572ca */ /* 0x000fe200000e0000 */
[----:B------:R-:W-:Y:S01]  /*70c0*/  UIADD3.X UR23, URZ, UR21, URZ, UP1, !UPT ;  /* 0x000000153f177290 */ /* 0x000fe20008ffe43f */
[----:B------:R-:W-:Y:S01]  /*70d0*/  R2UR UR8, R23 ;  /* 0x00000000170872ca */ /* 0x000fe200000e0000 */
[----:B------:R-:W-:Y:S01]  /*70e0*/  UMOV UR19, 0x30000 ;  /* 0x0003000000137882 */ /* 0x000fe20000000000 */
[----:B------:R-:W-:Y:S01]  /*70f0*/  ISETP.GT.AND P1, PT, R4, 0x1, PT ;  /* 0x000000010400780c */ /* 0x000fe20003f24270 */
[----:B------:R-:W-:Y:S01]  /*7100*/  UMOV UR6, 0x0 ;  /* 0x0000000000067882 */ /* 0x000fe20000000000 */
[----:B------:R-:W-:Y:S01]  /*7110*/  UMOV UR7, 0x10000000 ;  /* 0x1000000000077882 */ /* 0x000fe20000000000 */
[----:B------:R-:W-:Y:S01]  /*7120*/  ISETP.NE.AND P0, PT, R14, 0x2, PT ;  /* 0x000000020e00780c */ /* 0x000fe20003f05270 */
[----:B------:R-:W-:-:S03]  /*7130*/  VIADD R22, R22, 0x40 ;  /* 0x0000004016167836 */ /* 0x000fc60000000000 */
[----:B------:R-:W-:Y:S02]  /*7140*/  SEL R20, RZ, 0x1, P0 ;  /* 0x00000001ff147807 */ /* 0x000fe40000000000 */
[----:B------:R-:W-:Y:S01]  /*7150*/  UIADD3 UR13, UR5, 0x100, URZ ;  /* 0x00000100050d7890 */ /* 0x000fe2000fffe03f */
[----:B------:R-:W-:Y:S01]  /*7160*/  SEL R14, R14, RZ, P0 ;  /* 0x000000ff0e0e7207 */ /* 0x000fe20000000000 */
[----:B------:R-:W-:Y:S01]  /*7170*/  UIADD3.X UR5, URZ, UR21, URZ, UP0, !UPT ;  /* 0x000000153f057290 */ /* 0x000fe200087fe43f */
[----:B------:R-:W-:Y:S01]  /*7180*/  LOP3.LUT R5, R5, R20, RZ, 0x3c, !PT ;  /* 0x0000001405057212 */ /* 0x000fe200078e3cff */
[----:B------:R-:W-:-:S03]  /*7190*/  UIADD3 UR14, UR8, 0x8100, URZ ;  /* 0x00008100080e7890 */ /* 0x000fc6000fffe03f */
[----:B------:R-:W-:-:S04]  /*71a0*/  UMOV UR8, UR13 ;  /* 0x0000000d00087c82 */ /* 0x000fc80008000000 */
[----:B------:R0:W-:Y:S02]  /*71b0*/  UTMALDG.3D.MULTICAST [UR8], [UR4], UR19, desc[UR6] ;  /* 0x00000608040073b4 */ /* 0x0001e40008011813 */
[----:B0-----:R-:W-:Y:S01]  /*71c0*/  UMOV UR8, UR14 ;  /* 0x0000000e00087c82 */ /* 0x001fe20008000000 */
[----:B------:R-:W-:Y:S02]  /*71d0*/  UMOV UR11, UR18 ;  /* 0x00000012000b7c82 */ /* 0x000fe40008000000 */
[----:B------:R0:W-:Y:S02]  /*71e0*/  UTMALDG.3D [UR8], [UR22], desc[UR6] ;  /* 0x00000608160075b4 */ /* 0x0001e40008011000 */
[----:B0-----:R-:W-:Y:S05]  /*71f0*/  @P1 BRA `(.L_x_172) ;  /* 0xfffffffc003c1947 */ /* 0x001fea000383ffff */
.L_x_169:
[----:B------:R-:W-:Y:S05]  /*7200*/  BSYNC B1 ;  /* 0x0000000000017941 */ /* 0x000fea0003800000 */
.L_x_168:
[----:B------:R-:W-:Y:S01]  /*7210*/  LOP3.LUT P1, RZ, R10, 0xff, RZ, 0xc0, !PT ;  /* 0x000000ff0aff7812 */ /* 0x000fe2000782c0ff */
[----:B------:R-:W-:Y:S01]  /*7220*/  IMAD.IADD R8, R9, 0x1, R8 ;  /* 0x0000000109087824 */ /* 0x000fe200078e0208 */
[----:B------:R-:W-:Y:S01]  /*7230*/  IADD3 R16, P2, R16, UR36, RZ ;  /* 0x0000002410107c10 */ /* 0x000fe2000ff5e0ff */
[----:B------:R-:W-:Y:S01]  /*7240*/  ULDC.64 UR4, c[0x0][0x650] ;  /* 0x0001940000047ab9 */ /* 0x000fe20000000a00 */
[----:B------:R-:W-:Y:S01]  /*7250*/  BSSY B1, `(.L_x_173) ;  /* 0x000006c000017945 */ /* 0x000fe20003800000 */
[----:B------:R-:W-:Y:S01]  /*7260*/  IMAD.MOV.U32 R20, RZ, RZ, -0x1 ;  /* 0xffffffffff147424 */ /* 0x000fe200078e00ff */
[----:B------:R-:W-:Y:S01]  /*7270*/  SHF.R.U32.HI R4, RZ, 0x1, R8 ;  /* 0x00000001ff047819 */ /* 0x000fe20000011608 */
[----:B------:R-:W-:Y:S01]  /*7280*/  IMAD.MOV.U32 R19, RZ, RZ, -0x1 ;  /* 0xffffffffff137424 */ /* 0x000fe200078e00ff */
[----:B------:R-:W-:Y:S02]  /*7290*/  ISETP.GT.U32.AND P0, PT, R8, 0x1, PT ;  /* 0x000000010800780c */ /* 0x000fe40003f04070 */
[----:B------:R-:W-:-:S02]  /*72a0*/  LOP3.LUT R4, R4, 0x1, RZ, 0xc0, !PT ;  /* 0x0000000104047812 */ /* 0x000fc400078ec0ff */
[----:B------:R-:W-:Y:S01]  /*72b0*/  ISETP.LT.U32.AND P0, PT, R9, 0x2, P0 ;  /* 0x000000020900780c */ /* 0x000fe20000701070 */
[----:B------:R-:W0:Y:S01]  /*72c0*/  @P1 S2R R11, SR_CgaCtaId ;  /* 0x00000000000b1919 */ /* 0x000e220000008800 */
[----:B------:R-:W-:Y:S02]  /*72d0*/  @P1 MOV R6, 0x400 ;  /* 0x0000040000061802 */ /* 0x000fe40000000f00 */
[----:B------:R-:W-:Y:S02]  /*72e0*/  IADD3.X R17, R17, UR42, RZ, P2, !PT ;  /* 0x0000002a11117c10 */ /* 0x000fe400097fe4ff */
[----:B------:R-:W-:Y:S02]  /*72f0*/  ISETP.GE.U32.AND P2, PT, R16, UR4, PT ;  /* 0x0000000410007c0c */ /* 0x000fe4000bf46070 */
[----:B------:R-:W-:Y:S02]  /*7300*/  LOP3.LUT R8, R8, 0x1, RZ, 0xc0, !PT ;  /* 0x0000000108087812 */ /* 0x000fe400078ec0ff */
[----:B------:R-:W-:-:S02]  /*7310*/  PRMT R10, RZ, 0x7610, R10 ;  /* 0x00007610ff0a7816 */ /* 0x000fc4000000000a */
[----:B0-----:R-:W-:-:S04]  /*7320*/  @P1 LEA R6, R11, R6, 0x18 ;  /* 0x000000060b061211 */ /* 0x001fc800078ec0ff */
[----:B------:R0:W-:Y:S01]  /*7330*/  @P1 SYNCS.ARRIVE.TRANS64.A1T0 RZ, [R6+URZ+0x38], RZ ;  /* 0x000038ff06ff19a7 */ /* 0x0001e2000810003f */
[----:B------:R-:W-:Y:S02]  /*7340*/  ISETP.NE.U32.AND P1, PT, R4, 0x1, PT ;  /* 0x000000010400780c */ /* 0x000fe40003f25070 */
[----:B------:R-:W-:Y:S02]  /*7350*/  SEL R4, RZ, 0x1, !P0 ;  /* 0x00000001ff047807 */ /* 0x000fe40004000000 */
[----:B------:R-:W-:Y:S02]  /*7360*/  ISETP.GE.U32.AND.EX P0, PT, R17, UR5, PT, P2 ;  /* 0x0000000511007c0c */ /* 0x000fe4000bf06120 */
[----:B------:R-:W-:Y:S01]  /*7370*/  ISETP.GT.U32.AND P1, PT, R9, 0x1, !P1 ;  /* 0x000000010900780c */ /* 0x000fe20004f24070 */
[----:B0-----:R-:W-:-:S03]  /*7380*/  IMAD.MOV.U32 R6, RZ, RZ, -0x1 ;  /* 0xffffffffff067424 */ /* 0x001fc600078e00ff */
[----:B------:R-:W-:-:S04]  /*7390*/  SEL R5, RZ, 0x1, !P1 ;  /* 0x00000001ff057807 */ /* 0x000fc80004800000 */
[--C-:B------:R-:W-:Y:S02]  /*73a0*/  LOP3.LUT R3, R5, R3, R4.reuse, 0x96, !PT ;  /* 0x0000000305037212 */ /* 0x100fe400078e9604 */
[----:B------:R-:W-:Y:S01]  /*73b0*/  PRMT R4, RZ, 0x7610, R4 ;  /* 0x00007610ff047816 */ /* 0x000fe20000000004 */
[----:B------:R-:W-:Y:S06]  /*73c0*/  @P0 BRA `(.L_x_174) ;  /* 0x0000000400500947 */ /* 0x000fec0003800000 */
[----:B------:R-:W0:Y:S01]  /*73d0*/  S2R R19, SR_CTAID.X ;  /* 0x0000000000137919 */ /* 0x000e220000002500 */
[----:B------:R-:W-:Y:S01]  /*73e0*/  ULDC.64 UR4, c[0x0][0x628] ;  /* 0x00018a0000047ab9 */ /* 0x000fe20000000a00 */
[----:B------:R-:W1:Y:S01]  /*73f0*/  LDC R20, c[0x0][0x144] ;  /* 0x00005100ff147b82 */ /* 0x000e620000000800 */
[----:B------:R-:W-:Y:S01]  /*7400*/  ISETP.NE.U32.AND P0, PT, RZ, UR4, PT ;  /* 0x00000004ff007c0c */ /* 0x000fe2000bf05070 */
[----:B------:R-:W2:Y:S01]  /*7410*/  S2R R14, SR_CTAID.Y ;  /* 0x00000000000e7919 */ /* 0x000ea20000002600 */
[----:B------:R-:W-:Y:S01]  /*7420*/  ULDC UR7, c[0x0][0x630] ;  /* 0x00018c0000077ab9 */ /* 0x000fe20000000800 */
[----:B------:R-:W-:Y:S01]  /*7430*/  ULDC UR8, c[0x0][0x150] ;  /* 0x0000540000087ab9 */ /* 0x000fe20000000800 */
[----:B------:R-:W-:Y:S01]  /*7440*/  ISETP.NE.AND.EX P0, PT, RZ, UR5, PT, P0 ;  /* 0x00000005ff007c0c */ /* 0x000fe2000bf05300 */
[----:B------:R-:W-:Y:S02]  /*7450*/  IMAD.MOV.U32 R4, RZ, RZ, R16 ;  /* 0x000000ffff047224 */ /* 0x000fe400078e0010 */
[----:B------:R-:W-:Y:S01]  /*7460*/  IMAD.MOV.U32 R5, RZ, RZ, R17 ;  /* 0x000000ffff057224 */ /* 0x000fe200078e0011 */
[----:B0-----:R-:W-:-:S09]  /*7470*/  I2FP.F32.U32 R21, R19 ;  /* 0x0000001300157245 */ /* 0x001fd20000201000 */
[----:B------:R-:W-:Y:S05]  /*7480*/  @!P0 BRA `(.L_x_175) ;  /* 0x0000000000288947 */ /* 0x000fea0003800000 */
[----:B------:R-:W-:Y:S02]  /*7490*/  ULDC UR6, c[0x0][0x634] ;  /* 0x00018d0000067ab9 */ /* 0x000fe40000000800 */
[----:B------:R-:W-:-:S05]  /*74a0*/  IADD3 R5, P0, R16, UR6, RZ ;  /* 0x0000000610057c10 */ /* 0x000fca000ff1e0ff */
[----:B------:R-:W-:-:S04]  /*74b0*/  IMAD.X R15, RZ, RZ, R17, P0 ;  /* 0x000000ffff0f7224 */ /* 0x000fc800000e0611 */
[----:B------:R-:W-:-:S04]  /*74c0*/  IMAD.WIDE.U32 R6, R15, UR4, RZ ;  /* 0x000000040f067c25 */ /* 0x000fc8000f8e00ff */
[----:B------:R-:W-:-:S04]  /*74d0*/  IMAD.WIDE.U32 R6, P0, R5, UR5, R6 ;  /* 0x0000000505067c25 */ /* 0x000fc8000f800006 */
[----:B------:R-:W-:-:S04]  /*74e0*/  IMAD.WIDE.U32 R4, R5, UR4, RZ ;  /* 0x0000000405047c25 */ /* 0x000fc8000f8e00ff */
[----:B------:R-:W-:Y:S01]  /*74f0*/  IMAD.MOV.U32 R4, RZ, RZ, R7 ;  /* 0x000000ffff047224 */ /* 0x000fe200078e0007 */
[----:B------:R-:W-:Y:S01]  /*7500*/  IADD3 RZ, P1, R5, R6, RZ ;  /* 0x0000000605ff7210 */ /* 0x000fe20007f3e0ff */
[----:B------:R-:W-:-:S04]  /*7510*/  IMAD.X R5, RZ, RZ, RZ, P0 ;  /* 0x000000ffff057224 */ /* 0x000fc800000e06ff */
[----:B------:R-:W-:-:S08]  /*7520*/  IMAD.WIDE.U32.X R4, R15, UR5, R4, P1 ;  /* 0x000000050f047c25 */ /* 0x000fd000088e0404 */
.L_x_175:
[----:B------:R-:W-:Y:S01]  /*7530*/  FMUL R21, R21, UR8 ;  /* 0x0000000815157c20 */ /* 0x000fe20008400000 */
[--C-:B------:R-:W-:Y:S01]  /*7540*/  SHF.R.U64 R15, R4, UR7, R5.reuse ;  /* 0x00000007040f7c19 */ /* 0x100fe20008001205 */
[----:B------:R-:W-:Y:S01]  /*7550*/  ULDC.64 UR4, c[0x0][0x620] ;  /* 0x0001880000047ab9 */ /* 0x000fe20000000a00 */
[----:B------:R-:W-:Y:S01]  /*7560*/  SHF.R.U32.HI R4, RZ, UR7, R5 ;  /* 0x00000007ff047c19 */ /* 0x000fe20008011605 */
[----:B------:R-:W-:Y:S01]  /*7570*/  ULDC.64 UR6, c[0x0][0x640] ;  /* 0x0001900000067ab9 */ /* 0x000fe20000000a00 */
[----:B------:R-:W-:Y:S01]  /*7580*/  IADD3 R5, P0, RZ, -R15, RZ ;  /* 0x8000000fff057210 */ /* 0x000fe20007f1e0ff */
[----:B------:R-:W0:Y:S04]  /*7590*/  F2I.U32.TRUNC.NTZ R21, R21 ;  /* 0x0000001500157305 */ /* 0x000e28000020f000 */
[----:B------:R-:W-:Y:S01]  /*75a0*/  IMAD.X R4, RZ, RZ, ~R4, P0 ;  /* 0x000000ffff047224 */ /* 0x000fe200000e0e04 */
[----:B------:R-:W-:-:S03]  /*75b0*/  ISETP.NE.U32.AND P0, PT, RZ, UR6, PT ;  /* 0x00000006ff007c0c */ /* 0x000fc6000bf05070 */
[----:B------:R-:W-:Y:S01]  /*75c0*/  IMAD R4, R4, UR4, RZ ;  /* 0x0000000404047c24 */ /* 0x000fe2000f8e02ff */
[----:B------:R-:W-:-:S03]  /*75d0*/  ISETP.NE.AND.EX P0, PT, RZ, UR7, PT, P0 ;  /* 0x00000007ff007c0c */ /* 0x000fc6000bf05300 */
[C---:B------:R-:W-:Y:S01]  /*75e0*/  IMAD R7, R5.reuse, UR5, R4 ;  /* 0x0000000505077c24 */ /* 0x040fe2000f8e0204 */
[----:B------:R-:W-:Y:S01]  /*75f0*/  ULDC UR5, c[0x0][0x154] ;  /* 0x0000550000057ab9 */ /* 0x000fe20000000800 */
[----:B------:R-:W-:Y:S01]  /*7600*/  IMAD.WIDE.U32 R4, R5, UR4, R16 ;  /* 0x0000000405047c25 */ /* 0x000fe2000f8e0010 */
[----:B------:R-:W-:-:S03]  /*7610*/  ULDC UR4, c[0x0][0x618] ;  /* 0x0001860000047ab9 */ /* 0x000fc60000000800 */
[----:B0-----:R-:W-:Y:S02]  /*7620*/  IMAD.MOV R6, RZ, RZ, -R21 ;  /* 0x000000ffff067224 */ /* 0x001fe400078e0a15 */
[----:B------:R-:W0:Y:S01]  /*7630*/  LDC R21, c[0x0][0x148] ;  /* 0x00005200ff157b82 */ /* 0x000e220000000800 */
[----:B------:R-:W-:Y:S02]  /*7640*/  IMAD.IADD R5, R5, 0x1, R7 ;  /* 0x0000000105057824 */ /* 0x000fe400078e0207 */
[----:B-1----:R-:W-:Y:S01]  /*7650*/  IMAD R19, R20, R6, R19 ;  /* 0x0000000614137224 */ /* 0x002fe200078e0213 */
[----:B--2---:R-:W-:Y:S02]  /*7660*/  I2FP.F32.U32 R6, R14 ;  /* 0x0000000e00067245 */ /* 0x004fe40000201000 */
[--C-:B------:R-:W-:Y:S02]  /*7670*/  SHF.R.U64 R20, R4, UR4, R5.reuse ;  /* 0x0000000404147c19 */ /* 0x100fe40008001205 */
[----:B------:R-:W-:Y:S01]  /*7680*/  SHF.R.U32.HI R5, RZ, UR4, R5 ;  /* 0x00000004ff057c19 */ /* 0x000fe20008011605 */
[----:B------:R-:W-:Y:S01]  /*7690*/  FMUL R6, R6, UR5 ;  /* 0x0000000506067c20 */ /* 0x000fe20008400000 */
[----:B------:R-:W-:-:S02]  /*76a0*/  ULDC UR4, c[0x0][0x608] ;  /* 0x0001820000047ab9 */ /* 0x000fc40000000800 */
[--C-:B------:R-:W-:Y:S01]  /*76b0*/  SHF.R.U64 R23, R20, UR4, R5.reuse ;  /* 0x0000000414177c19 */ /* 0x100fe20008001205 */
[----:B------:R1:W2:Y:S01]  /*76c0*/  F2I.U32.TRUNC.NTZ R24, R6 ;  /* 0x0000000600187305 */ /* 0x0002a2000020f000 */
[----:B------:R-:W-:Y:S01]  /*76d0*/  SHF.R.U32.HI R4, RZ, UR4, R5 ;  /* 0x00000004ff047c19 */ /* 0x000fe20008011605 */
[----:B------:R-:W-:-:S03]  /*76e0*/  ULDC UR4, c[0x0][0x658] ;  /* 0x0001960000047ab9 */ /* 0x000fc60000000800 */
[--C-:B------:R-:W-:Y:S02]  /*76f0*/  SHF.R.U64 R22, R23, UR4, R4.reuse ;  /* 0x0000000417167c19 */ /* 0x100fe40008001204 */
[----:B------:R-:W-:-:S03]  /*7700*/  SHF.R.U32.HI R25, RZ, UR4, R4 ;  /* 0x00000004ff197c19 */ /* 0x000fc60008011604 */
[----:B------:R-:W-:Y:S02]  /*7710*/  IMAD.MOV.U32 R4, RZ, RZ, R22 ;  /* 0x000000ffff047224 */ /* 0x000fe400078e0016 */
[----:B------:R-:W-:Y:S01]  /*7720*/  IMAD.MOV.U32 R5, RZ, RZ, R25 ;  /* 0x000000ffff057224 */ /* 0x000fe200078e0019 */
[----:B-1----:R-:W-:Y:S06]  /*7730*/  @!P0 BRA `(.L_x_176) ;  /* 0x0000000000288947 */ /* 0x002fec0003800000 */
        /* <DEDUP_REMOVED lines=10> */
.L_x_176:
[----:B------:R-:W-:Y:S01]  /*77e0*/  ISETP.NE.AND P0, PT, R2, 0x1, PT ;  /* 0x000000010200780c */ /* 0x000fe20003f05270 */
[----:B------:R-:W-:Y:S01]  /*77f0*/  ULDC UR4, c[0x0][0x648] ;  /* 0x0001920000047ab9 */ /* 0x000fe20000000800 */
[----:B------:R-:W-:Y:S01]  /*7800*/  LOP3.LUT R23, R23, UR16, RZ, 0xc0, !PT ;  /* 0x0000001017177c12 */ /* 0x000fe2000f8ec0ff */
[----:B--2---:R-:W-:Y:S01]  /*7810*/  IMAD.MOV R24, RZ, RZ, -R24 ;  /* 0x000000ffff187224 */ /* 0x004fe200078e0a18 */
[----:B------:R-:W-:Y:S01]  /*7820*/  SHF.R.U64 R4, R4, UR4, R5 ;  /* 0x0000000404047c19 */ /* 0x000fe20008001205 */
[----:B------:R-:W-:Y:S01]  /*7830*/  ULDC UR4, c[0x0][0x638] ;  /* 0x00018e0000047ab9 */ /* 0x000fe20000000800 */
[----:B------:R-:W-:Y:S01]  /*7840*/  LOP3.LUT R7, R20, UR15, RZ, 0xc0, !PT ;  /* 0x0000000f14077c12 */ /* 0x000fe2000f8ec0ff */
[----:B------:R-:W-:Y:S01]  /*7850*/  ULDC UR5, c[0x0][0x610] ;  /* 0x0001840000057ab9 */ /* 0x000fe20000000800 */
[----:B------:R-:W-:Y:S02]  /*7860*/  IMAD.MOV.U32 R6, RZ, RZ, R15 ;  /* 0x000000ffff067224 */ /* 0x000fe400078e000f */
[----:B------:R-:W-:-:S02]  /*7870*/  IMAD.MOV R5, RZ, RZ, -R4 ;  /* 0x000000ffff057224 */ /* 0x000fc400078e0a04 */
[----:B------:R-:W-:Y:S02]  /*7880*/  IMAD R4, R4, UR17, R23 ;  /* 0x0000001104047c24 */ /* 0x000fe4000f8e0217 */
[----:B0-----:R-:W-:Y:S02]  /*7890*/  @P0 IMAD R19, R21, R24, R14 ;  /* 0x0000001815130224 */ /* 0x001fe400078e020e */
[----:B------:R-:W-:Y:S01]  /*78a0*/  IMAD R22, R5, UR4, R22 ;  /* 0x0000000405167c24 */ /* 0x000fe2000f8e0216 */
[----:B------:R-:W-:Y:S01]  /*78b0*/  ULDC UR4, c[0x0][0x600] ;  /* 0x0001800000047ab9 */ /* 0x000fe20000000800 */
[----:B------:R-:W-:Y:S02]  /*78c0*/  IMAD R20, R4, UR5, R19 ;  /* 0x0000000504147c24 */ /* 0x000fe4000f8e0213 */
[----:B------:R-:W-:Y:S02]  /*78d0*/  IMAD R5, R22, UR4, R7 ;  /* 0x0000000416057c24 */ /* 0x000fe4000f8e0207 */
[----:B------:R-:W-:-:S03]  /*78e0*/  IMAD.MOV.U32 R4, RZ, RZ, 0x1 ;  /* 0x00000001ff047424 */ /* 0x000fc600078e00ff */
[----:B------:R-:W-:Y:S02]  /*78f0*/  SEL R19, R5, R20, !P0 ;  /* 0x0000001405137207 */ /* 0x000fe40004000000 */
[----:B------:R-:W-:-:S07]  /*7900*/  SEL R20, R20, R5, !P0 ;  /* 0x0000000514147207 */ /* 0x000fce0004000000 */
.L_x_174:
[----:B------:R-:W-:Y:S05]  /*7910*/  BSYNC B1 ;  /* 0x0000000000017941 */ /* 0x000fea0003800000 */
.L_x_173:
[----:B------:R-:W-:-:S13]  /*7920*/  LOP3.LUT P0, RZ, R4, 0xff, RZ, 0xc0, !PT ;  /* 0x000000ff04ff7812 */ /* 0x000fda000780c0ff */
[----:B------:R-:W-:Y:S05]  /*7930*/  @P0 BRA `(.L_x_177) ;  /* 0xfffffff400340947 */ /* 0x000fea000383ffff */
[----:B------:R-:W-:Y:S05]  /*7940*/  BSYNC B0 ;  /* 0x0000000000007941 */ /* 0x000fea0003800000 */
.L_x_166:
[----:B------:R-:W-:-:S03]  /*7950*/  UMOV UR4, 0xffffffff ;  /* 0xffffffff00047882 */ /* 0x000fc60000000000 */
[----:B------:R-:W-:Y:S05]  /*7960*/  BRA.DIV UR4, `(.L_x_178) ;  /* 0x0000000204cc7947 */ /* 0x000fea000b800000 */
[----:B------:R-:W-:-:S13]  /*7970*/  ELECT P6, URZ, PT ;  /* 0x00000000003f782f */ /* 0x000fda00038c0000 */
.L_x_190:
[----:B------:R-:W-:Y:S04]  /*7980*/  BSSY B0, `(.L_x_179) ;  /* 0x0000019000007945 */ /* 0x000fe80003800000 */
[----:B------:R-:W-:Y:S05]  /*7990*/  @!P6 BRA `(.L_x_180) ;  /* 0x00000000005ce947 */ /* 0x000fea0003800000 */
[----:B------:R-:W-:-:S04]  /*79a0*/  LOP3.LUT R18, R18, 0x2, RZ, 0xfc, !PT ;  /* 0x0000000212127812 */ /* 0x000fc800078efcff */
[----:B------:R-:W-:-:S13]  /*79b0*/  ISETP.NE.AND P0, PT, R18, 0x3, PT ;  /* 0x000000031200780c */ /* 0x000fda0003f05270 */
[----:B------:R-:W-:Y:S05]  /*79c0*/  @!P0 BRA `(.L_x_181) ;  /* 0x0000000000048947 */ /* 0x000fea0003800000 */
[----:B------:R-:W-:Y:S01]  /*79d0*/  BPT.TRAP 0x1 ;  /* 0x000000040000795c */ /* 0x000fe20000300000 */
.L_x_181:
[----:B------:R-:W0:Y:S01]  /*79e0*/  S2R R5, SR_CgaCtaId ;  /* 0x0000000000057919 */ /* 0x000e220000008800 */
[----:B------:R-:W-:Y:S02]  /*79f0*/  MOV R0, 0x400 ;  /* 0x0000040000007802 */ /* 0x000fe40000000f00 */
[----:B------:R-:W-:Y:S02]  /*7a00*/  SHF.L.U32 R2, R3, 0x1f, RZ ;  /* 0x0000001f03027819 */ /* 0x000fe400000006ff */
[----:B0-----:R-:W-:-:S05]  /*7a10*/  LEA R5, R5, R0, 0x18 ;  /* 0x0000000005057211 */ /* 0x001fca00078ec0ff */
[----:B------:R-:W-:-:S04]  /*7a20*/  VIADD R5, R5, 0x10 ;  /* 0x0000001005057836 */ /* 0x000fc80000000000 */
[C---:B------:R-:W-:Y:S02]  /*7a30*/  IMAD R7, R8.reuse, 0x8, R5 ;  /* 0x0000000808077824 */ /* 0x040fe400078e0205 */
[----:B------:R-:W-:Y:S02]  /*7a40*/  VIADD R8, R8, 0x1 ;  /* 0x0000000108087836 */ /* 0x000fe40000000000 */
[----:B------:R-:W0:Y:S03]  /*7a50*/  SYNCS.PHASECHK.TRANS64.TRYWAIT P0, [R7+URZ], R2 ;  /* 0x00000002070075a7 */ /* 0x000e26000800017f */
[----:B------:R-:W-:-:S04]  /*7a60*/  ISETP.NE.AND P1, PT, R8, 0x2, PT ;  /* 0x000000020800780c */ /* 0x000fc80003f25270 */
[----:B------:R-:W-:Y:S02]  /*7a70*/  SEL R0, RZ, 0x1, P1 ;  /* 0x00000001ff007807 */ /* 0x000fe40000800000 */
[----:B------:R-:W-:Y:S02]  /*7a80*/  SEL R8, R8, RZ, P1 ;  /* 0x000000ff08087207 */ /* 0x000fe40000800000 */
[----:B------:R-:W-:Y:S01]  /*7a90*/  LOP3.LUT R0, R3, R0, RZ, 0x3c, !PT ;  /* 0x0000000003007212 */ /* 0x000fe200078e3cff */
[----:B0-----:R-:W-:Y:S06]  /*7aa0*/  @!P0 BRA `(.L_x_182) ;  /* 0x00000000009c8947 */ /* 0x001fec0003800000 */
.L_x_191:
[----:B------:R-:W-:Y:S01]  /*7ab0*/  IMAD R5, R8, 0x8, R5 ;  /* 0x0000000808057824 */ /* 0x000fe200078e0205 */
[----:B------:R-:W-:-:S07]  /*7ac0*/  SHF.L.U32 R0, R0, 0x1f, RZ ;  /* 0x0000001f00007819 */ /* 0x000fce00000006ff */
.L_x_183:
[----:B-1----:R1:W2:Y:S02]  /*7ad0*/  SYNCS.PHASECHK.TRANS64.TRYWAIT P0, [R5+URZ], R0 ;  /* 0x00000000050075a7 */ /* 0x0022a4000800017f */
[----:B--2---:R-:W-:Y:S05]  /*7ae0*/  @!P0 NANOSLEEP.SYNCS 0x989680 ;  /* 0x009896800000895d */ /* 0x004fea0003900000 */
[----:B------:R-:W2:Y:S02]  /*7af0*/  @!P0 SYNCS.PHASECHK.TRANS64 P0, [R5+URZ], R0 ;  /* 0x00000000050085a7 */ /* 0x000ea4000800007f */
[----:B--2---:R-:W-:Y:S05]  /*7b00*/  @!P0 BRA `(.L_x_183) ;  /* 0xfffffffc00f08947 */ /* 0x004fea000383ffff */
.L_x_180:
[----:B------:R-:W-:Y:S05]  /*7b10*/  BSYNC B0 ;  /* 0x0000000000007941 */ /* 0x000fea0003800000 */
.L_x_179:
[----:B------:R-:W-:Y:S05]  /*7b20*/  EXIT ;  /* 0x000000000000794d */ /* 0x000fea0003800000 */
.L_x_21:
[----:B-1----:R1:W2:Y:S02]  /*7b30*/  SYNCS.PHASECHK.TRANS64.TRYWAIT P1, [R3+URZ], R0 ;  /* 0x00000000030075a7 */ /* 0x0022a4000802017f */
[----:B--2---:R-:W-:Y:S05]  /*7b40*/  @!P1 NANOSLEEP.SYNCS 0x989680 ;  /* 0x009896800000995d */ /* 0x004fea0003900000 */
[----:B------:R-:W2:Y:S02]  /*7b50*/  @!P1 SYNCS.PHASECHK.TRANS64 P1, [R3+URZ], R0 ;  /* 0x00000000030095a7 */ /* 0x000ea4000802007f */
[----:B--2---:R-:W-:Y:S05]  /*7b60*/  @!P1 BRA `(.L_x_21) ;  /* 0xfffffffc00f09947 */ /* 0x004fea000383ffff */
[----:B------:R-:W-:Y:S05]  /*7b70*/  BRA `(.L_x_20) ;  /* 0xffffff9800e07947 */ /* 0x000fea000383ffff */
.L_x_26:
[----:B-1----:R1:W2:Y:S02]  /*7b80*/  SYNCS.PHASECHK.TRANS64.TRYWAIT P1, [R5+URZ], R4 ;  /* 0x00000004050075a7 */ /* 0x0022a4000802017f */
[----:B--2---:R-:W-:Y:S05]  /*7b90*/  @!P1 NANOSLEEP.SYNCS 0x989680 ;  /* 0x009896800000995d */ /* 0x004fea0003900000 */
[----:B------:R-:W2:Y:S02]  /*7ba0*/  @!P1 SYNCS.PHASECHK.TRANS64 P1, [R5+URZ], R4 ;  /* 0x00000004050095a7 */ /* 0x000ea4000802007f */
[----:B--2---:R-:W-:Y:S05]  /*7bb0*/  @!P1 BRA `(.L_x_26) ;  /* 0xfffffffc00f09947 */ /* 0x004fea000383ffff */
[----:B------:R-:W-:Y:S05]  /*7bc0*/  BRA `(.L_x_25) ;  /* 0xffffff9c00bc7947 */ /* 0x000fea000383ffff */
.L_x_167:
[----:B------:R-:W-:Y:S01]  /*7bd0*/  BSSY B1, `(.L_x_184) ;  /* 0x0000006000017945 */ /* 0x000fe20003800000 */
[----:B------:R-:W-:-:S07]  /*7be0*/  IMAD.MOV.U32 R15, RZ, RZ, -0x1 ;  /* 0xffffffffff0f7424 */ /* 0x000fce00078e00ff */
[----:B------:R-:W-:Y:S05]  /*7bf0*/  WARPSYNC.COLLECTIVE R15, `(.L_x_185) ;  /* 0x000000000f0c7348 */ /* 0x000fea0003c00000 */
[----:B------:R-:W-:Y:S02]  /*7c00*/  ELECT P6, UR62, PT ;  /* 0x00000000003e782f */ /* 0x000fe400038c0000 */
[----:B------:R-:W-:Y:S01]  /*7c10*/  MOV R14, UR62 ;  /* 0x0000003e000e7c02 */ /* 0x000fe20008000f00 */
[----:B------:R-:W-:Y:S10]  /*7c20*/  ENDCOLLECTIVE ;  /* 0x000000000000791b */ /* 0x000ff40003800000 */
.L_x_185:
[----:B------:R-:W-:Y:S05]  /*7c30*/  BSYNC B1 ;  /* 0x0000000000017941 */ /* 0x000fea0003800000 */
.L_x_184:
[----:B------:R-:W-:Y:S05]  /*7c40*/  BRA `(.L_x_186) ;  /* 0xfffffff0007c7947 */ /* 0x000fea000383ffff */
.L_x_170:
[----:B0-----:R0:W1:Y:S02]  /*7c50*/  SYNCS.PHASECHK.TRANS64.TRYWAIT P0, [R20+URZ+0x10], R7 ;  /* 0x00001007140075a7 */ /* 0x001064000800017f */
[----:B-1----:R-:W-:Y:S05]  /*7c60*/  @!P0 NANOSLEEP.SYNCS 0x989680 ;  /* 0x009896800000895d */ /* 0x002fea0003900000 */
[----:B------:R-:W1:Y:S02]  /*7c70*/  @!P0 SYNCS.PHASECHK.TRANS64 P0, [R20+URZ+0x10], R7 ;  /* 0x00001007140085a7 */ /* 0x000e64000800007f */
[----:B-1----:R-:W-:Y:S05]  /*7c80*/  @!P0 BRA `(.L_x_170) ;  /* 0xfffffffc00f08947 */ /* 0x002fea000383ffff */
[----:B------:R-:W-:Y:S05]  /*7c90*/  BRA `(.L_x_187) ;  /* 0xfffffff000bc7947 */ /* 0x000fea000383ffff */
.L_x_178:
[----:B------:R-:W-:Y:S01]  /*7ca0*/  BSSY B0, `(.L_x_188) ;  /* 0x0000006000007945 */ /* 0x000fe20003800000 */
[----:B------:R-:W-:-:S07]  /*7cb0*/  IMAD.MOV.U32 R15, RZ, RZ, -0x1 ;  /* 0xffffffffff0f7424 */ /* 0x000fce00078e00ff */
[----:B------:R-:W-:Y:S05]  /*7cc0*/  WARPSYNC.COLLECTIVE R15, `(.L_x_189) ;  /* 0x000000000f0c7348 */ /* 0x000fea0003c00000 */
[----:B------:R-:W-:Y:S02]  /*7cd0*/  ELECT P6, UR62, PT ;  /* 0x00000000003e782f */ /* 0x000fe400038c0000 */
[----:B------:R-:W-:Y:S01]  /*7ce0*/  MOV R14, UR62 ;  /* 0x0000003e000e7c02 */ /* 0x000fe20008000f00 */
[----:B------:R-:W-:Y:S10]  /*7cf0*/  ENDCOLLECTIVE ;  /* 0x000000000000791b */ /* 0x000ff40003800000 */
.L_x_189:
[----:B------:R-:W-:Y:S05]  /*7d00*/  BSYNC B0 ;  /* 0x0000000000007941 */ /* 0x000fea0003800000 */
.L_x_188:
[----:B------:R-:W-:Y:S05]  /*7d10*/  BRA `(.L_x_190) ;  /* 0xfffffffc00187947 */ /* 0x000fea000383ffff */
.L_x_182:
[----:B0-----:R0:W1:Y:S02]  /*7d20*/  SYNCS.PHASECHK.TRANS64.TRYWAIT P0, [R7+URZ], R2 ;  /* 0x00000002070075a7 */ /* 0x001064000800017f */
[----:B-1----:R-:W-:Y:S05]  /*7d30*/  @!P0 NANOSLEEP.SYNCS 0x989680 ;  /* 0x009896800000895d */ /* 0x002fea0003900000 */
[----:B------:R-:W1:Y:S02]  /*7d40*/  @!P0 SYNCS.PHASECHK.TRANS64 P0, [R7+URZ], R2 ;  /* 0x00000002070085a7 */ /* 0x000e64000800007f */
[----:B-1----:R-:W-:Y:S05]  /*7d50*/  @!P0 BRA `(.L_x_182) ;  /* 0xfffffffc00f08947 */ /* 0x002fea000383ffff */
[----:B------:R-:W-:Y:S05]  /*7d60*/  BRA `(.L_x_191) ;  /* 0xfffffffc00507947 */ /* 0x000fea000383ffff */
.L_x_192:
[----:B------:R-:W-:-:S00]  /*7d70*/  BRA `(.L_x_192) ;  /* 0xfffffffc00fc7947 */ /* 0x000fc0000383ffff */
[----:B------:R-:W-:-:S00]  /*7d80*/  NOP ;  /* 0x0000000000007918 */ /* 0x000fc00000000000 */
[----:B------:R-:W-:-:S00]  /*7d90*/  NOP ;  /* 0x0000000000007918 */ /* 0x000fc00000000000 */
[----:B------:R-:W-:-:S00]  /*7da0*/  NOP ;  /* 0x0000000000007918 */ /* 0x000fc00000000000 */
[----:B------:R-:W-:-:S00]  /*7db0*/  NOP ;  /* 0x0000000000007918 */ /* 0x000fc00000000000 */
[----:B------:R-:W-:-:S00]  /*7dc0*/  NOP ;  /* 0x0000000000007918 */ /* 0x000fc00000000000 */
[----:B------:R-:W-:-:S00]  /*7dd0*/  NOP ;  /* 0x0000000000007918 */ /* 0x000fc00000000000 */
[----:B------:R-:W-:-:S00]  /*7de0*/  NOP ;  /* 0x0000000000007918 */ /* 0x000fc00000000000 */
[----:B------:R-:W-:-:S00]  /*7df0*/  NOP ;  /* 0x0000000000007918 */ /* 0x000fc00000000000 */
.L_x_193:


//--------------------- .nv.global.init           --------------------------
	.section	.nv.global.init,"aw",@progbits
.nv.global.init:
	.type		$str$22,@object
	.size		$str$22,($str$23 - $str$22)
$str$22:
        /*0000*/ 	.byte	0x6b, 0x5f, 0x74, 0x69, 0x6c, 0x65, 0x5f, 0x63, 0x6f, 0x75, 0x6e, 0x74, 0x20, 0x3e, 0x3d, 0x20
        /*0010*/ 	.byte	0x31, 0x00
	.type		$str$23,@object
	.size		$str$23,(__unnamed_1 - $str$23)
$str$23:
        /*0012*/ 	.byte	0x2f, 0x74, 0x6d, 0x70, 0x2f, 0x63, 0x75, 0x74, 0x6c, 0x61, 0x73, 0x73, 0x5f, 0x73, 0x77, 0x65
        /*0022*/ 	.byte	0x65, 0x70, 0x5f, 0x73, 0x72, 0x63, 0x2f, 0x69, 0x6e, 0x63, 0x6c, 0x75, 0x64, 0x65, 0x2f, 0x63
        /*0032*/ 	.byte	0x75, 0x74, 0x6c, 0x61, 0x73, 0x73, 0x2f, 0x67, 0x65, 0x6d, 0x6d, 0x2f, 0x63, 0x6f, 0x6c, 0x6c
        /*0042*/ 	.byte	0x65, 0x63, 0x74, 0x69, 0x76, 0x65, 0x2f, 0x73, 0x6d, 0x39, 0x30, 0x5f, 0x6d, 0x6d, 0x61, 0x5f
        /*0052*/ 	.byte	0x74, 0x6d, 0x61, 0x5f, 0x67, 0x6d, 0x6d, 0x61, 0x5f, 0x73, 0x73, 0x5f, 0x77, 0x61, 0x72, 0x70
        /*0062*/ 	.byte	0x73, 0x70, 0x65, 0x63, 0x69, 0x61, 0x6c, 0x69, 0x7a, 0x65, 0x64, 0x2e, 0x68, 0x70, 0x70, 0x00
	.type		__unnamed_1,@object
	.size		__unnamed_1,(.L_0 - __unnamed_1)
__unnamed_1:
        /*0072*/ 	.byte	0x76, 0x6f, 0x69, 0x64, 0x20, 0x63, 0x75, 0x74, 0x6c, 0x61, 0x73, 0x73, 0x3a, 0x3a, 0x67, 0x65
        /* <DEDUP_REMOVED lines=180> */
        /*0bc2*/ 	.byte	0x69, 0x74, 0x79, 0x5d, 0x00
.L_0:


//--------------------- .nv.shared._ZN7cutlass13device_kernelINS_4gemm6kernel13GemmUniversalIN4cute5tupleIJiiiiEEENS1_10collective13CollectiveMmaINS1_34MainloopSm90TmaGmmaWarpSpecializedILi2ENS5_IJNS4_1CILi1EEENSA_ILi2EEESB_EEENS1_35KernelTmaWarpSpecializedCooperativeEEENS5_IJNSA_ILi128EEESG_NSA_ILi64EEEEEENS_6half_tENS5_IJlSB_lEEESJ_SK_NS4_8TiledMMAINS4_8MMA_AtomIJNS4_4SM904GMMA26MMA_64x128x16_F32F16F16_SSILNSO_5MajorE0ELSQ_0ELNSO_7ScaleInE1ELSR_1EEEEEENS4_6LayoutINS5_IJSC_SB_SB_EEENS5_IJSB_NSA_ILi0EEESW_EEEEENS5_IJNS4_10UnderscoreESZ_SZ_EEEEENS4_23SM90_TMA_LOAD_MULTICASTENS4_14ComposedLayoutINS4_7SwizzleILi3ELi4ELi3EEENS4_18smem_ptr_flag_bitsILi16EEENSU_INS5_IJNSA_ILi8EEESH_EEENS5_IJSH_SB_EEEEEEEvNS4_8identityENS4_13SM90_TMA_LOADES1C_vS1D_EENS_8epilogue10collective6detail29Sm90TmaWarpSpecializedAdapterINS1H_15DefaultEpilogueISJ_SK_SK_NS1G_6thread17LinearCombinationISJ_Li1EffLNS1L_9ScaleType4KindE0ELNS_15FloatRoundStyleE2ESJ_EENS1_15EpilogueDefaultEEEEEvvEEEEvNT_6ParamsE --------------------------
	.section	.nv.shared._ZN7cutlass13device_kernelINS_4gemm6kernel13GemmUniversalIN4cute5tupleIJiiiiEEENS1_10collective13CollectiveMmaINS1_34MainloopSm90TmaGmmaWarpSpecializedILi2ENS5_IJNS4_1CILi1EEENSA_ILi2EEESB_EEENS1_35KernelTmaWarpSpecializedCooperativeEEENS5_IJNSA_ILi128EEESG_NSA_ILi64EEEEEENS_6half_tENS5_IJlSB_lEEESJ_SK_NS4_8TiledMMAINS4_8MMA_AtomIJNS4_4SM904GMMA26MMA_64x128x16_F32F16F16_SSILNSO_5MajorE0ELSQ_0ELNSO_7ScaleInE1ELSR_1EEEEEENS4_6LayoutINS5_IJSC_SB_SB_EEENS5_IJSB_NSA_ILi0EEESW_EEEEENS5_IJNS4_10UnderscoreESZ_SZ_EEEEENS4_23SM90_TMA_LOAD_MULTICASTENS4_14ComposedLayoutINS4_7SwizzleILi3ELi4ELi3EEENS4_18smem_ptr_flag_bitsILi16EEENSU_INS5_IJNSA_ILi8EEESH_EEENS5_IJSH_SB_EEEEEEEvNS4_8identityENS4_13SM90_TMA_LOADES1C_vS1D_EENS_8epilogue10collective6detail29Sm90TmaWarpSpecializedAdapterINS1H_15DefaultEpilogueISJ_SK_SK_NS1G_6thread17LinearCombinationISJ_Li1EffLNS1L_9ScaleType4KindE0ELNS_15FloatRoundStyleE2ESJ_EENS1_15EpilogueDefaultEEEEEvvEEEEvNT_6ParamsE,"aw",@nobits
	.sectionflags	@""
	.align	16
	.zero		1024


//--------------------- .nv.shared.reserved.0     --------------------------
	.section	.nv.shared.reserved.0,"aw",@nobits
	.weak		__nv_reservedSMEM_offset_0_alias
	.size		__nv_reservedSMEM_offset_0_alias, 0, 0
	.other		__nv_reservedSMEM_offset_0_alias,@"STO_CUDA_RESERVED_SHARED STV_DEFAULT"
__nv_reservedSMEM_offset_0_alias:
	.zero		0


//--------------------- .nv.global                --------------------------
	.section	.nv.global,"aw",@nobits
.nv.global:
	.type		_ZN40_INTERNAL_5a804069_4_k_cu_7bdd0f0e_354724cute1_E,@object
	.size		_ZN40_INTERNAL_5a804069_4_k_cu_7bdd0f0e_354724cute1_E,(_ZN40_INTERNAL_5a804069_4_k_cu_7bdd0f0e_354724cuda3std3__45__cpo6cbeginE - _ZN40_INTERNAL_5a804069_4_k_cu_7bdd0f0e_354724cute1_E)
_ZN40_INTERNAL_5a804069_4_k_cu_7bdd0f0e_354724cute1_E:
	.zero		1
	.type		_ZN40_INTERNAL_5a804069_4_k_cu_7bdd0f0e_354724cuda3std3__45__cpo6cbeginE,@object
	.size		_ZN40_INTERNAL_5a804069_4_k_cu_7bdd0f0e_354724cuda3std3__45__cpo6cbeginE,(_ZN40_INTERNAL_5a804069_4_k_cu_7bdd0f0e_354724cuda3std3__48in_placeE - _ZN40_INTERNAL_5a804069_4_k_cu_7bdd0f0e_354724cuda3std3__45__cpo6cbeginE)
_ZN40_INTERNAL_5a804069_4_k_cu_7bdd0f0e_354724cuda3std3__45__cpo6cbeginE:
	.zero		1
	.type		_ZN40_INTERNAL_5a804069_4_k_cu_7bdd0f0e_354724cuda3std3__48in_placeE,@object
	.size		_ZN40_INTERNAL_5a804069_4_k_cu_7bdd0f0e_354724cuda3std3__48in_placeE,(_ZN40_INTERNAL_5a804069_4_k_cu_7bdd0f0e_354724cuda3std6ranges3__45__cpo9iter_moveE - _ZN40_INTERNAL_5a804069_4_k_cu_7bdd0f0e_354724cuda3std3__48in_placeE)
_ZN40_INTERNAL_5a804069_4_k_cu_7bdd0f0e_354724cuda3std3__48in_placeE:
	.zero		1
	.type		_ZN40_INTERNAL_5a804069_4_k_cu_7bdd0f0e_354724cuda3std6ranges3__45__cpo9iter_moveE,@object
	.size		_ZN40_INTERNAL_5a804069_4_k_cu_7bdd0f0e_354724cuda3std6ranges3__45__cpo9iter_moveE,(_ZN40_INTERNAL_5a804069_4_k_cu_7bdd0f0e_354724cuda3std3__45__cpo5beginE - _ZN40_INTERNAL_5a804069_4_k_cu_7bdd0f0e_354724cuda3std6ranges3__45__cpo9iter_moveE)
_ZN40_INTERNAL_5a804069_4_k_cu_7bdd0f0e_354724cuda3std6ranges3__45__cpo9iter_moveE:
	.zero		1
	.type		_ZN40_INTERNAL_5a804069_4_k_cu_7bdd0f0e_354724cuda3std3__45__cpo5beginE,@object
	.size		_ZN40_INTERNAL_5a804069_4_k_cu_7bdd0f0e_354724cuda3std3__45__cpo5beginE,(_ZN40_INTERNAL_5a804069_4_k_cu_7bdd0f0e_354724cuda3std3__442_GLOBAL__N__5a804069_4_k_cu_7bdd0f0e_354726ignoreE - _ZN40_INTERNAL_5a804069_4_k_cu_7bdd0f0e_354724cuda3std3__45__cpo5beginE)
_ZN40_INTERNAL_5a804069_4_k_cu_7bdd0f0e_354724cuda3std3__45__cpo5beginE:
	.zero		1
	.type		_ZN40_INTERNAL_5a804069_4_k_cu_7bdd0f0e_354724cuda3std3__442_GLOBAL__N__5a804069_4_k_cu_7bdd0f0e_354726ignoreE,@object
	.size		_ZN40_INTERNAL_5a804069_4_k_cu_7bdd0f0e_354724cuda3std3__442_GLOBAL__N__5a804069_4_k_cu_7bdd0f0e_354726ignoreE,(_ZN40_INTERNAL_5a804069_4_k_cu_7bdd0f0e_354724cute7productE - _ZN40_INTERNAL_5a804069_4_k_cu_7bdd0f0e_354724cuda3std3__442_GLOBAL__N__5a804069_4_k_cu_7bdd0f0e_354726ignoreE)
_ZN40_INTERNAL_5a804069_4_k_cu_7bdd0f0e_354724cuda3std3__442_GLOBAL__N__5a804069_4_k_cu_7bdd0f0e_354726ignoreE:
	.zero		1
	.type		_ZN40_INTERNAL_5a804069_4_k_cu_7bdd0f0e_354724cute7productE,@object
	.size		_ZN40_INTERNAL_5a804069_4_k_cu_7bdd0f0e_354724cute7productE,(_ZN40_INTERNAL_5a804069_4_k_cu_7bdd0f0e_354724cuda3std3__45__cpo3endE - _ZN40_INTERNAL_5a804069_4_k_cu_7bdd0f0e_354724cute7productE)
_ZN40_INTERNAL_5a804069_4_k_cu_7bdd0f0e_354724cute7productE:
	.zero		1
	.type		_ZN40_INTERNAL_5a804069_4_k_cu_7bdd0f0e_354724cuda3std3__45__cpo3endE,@object
	.size		_ZN40_INTERNAL_5a804069_4_k_cu_7bdd0f0e_354724cuda3std3__45__cpo3endE,(_ZN40_INTERNAL_5a804069_4_k_cu_7bdd0f0e_354724cuda3std3__419piecewise_constructE - _ZN40_INTERNAL_5a804069_4_k_cu_7bdd0f0e_354724cuda3std3__45__cpo3endE)
_ZN40_INTERNAL_5a804069_4_k_cu_7bdd0f0e_354724cuda3std3__45__cpo3endE:
	.zero		1
	.type		_ZN40_INTERNAL_5a804069_4_k_cu_7bdd0f0e_354724cuda3std3__419piecewise_constructE,@object
	.size		_ZN40_INTERNAL_5a804069_4_k_cu_7bdd0f0e_354724cuda3std3__419piecewise_constructE,(_ZN40_INTERNAL_5a804069_4_k_cu_7bdd0f0e_354724cuda3std3__45__cpo4cendE - _ZN40_INTERNAL_5a804069_4_k_cu_7bdd0f0e_354724cuda3std3__419piecewise_constructE)
_ZN40_INTERNAL_5a804069_4_k_cu_7bdd0f0e_354724cuda3std3__419piecewise_constructE:
	.zero		1
	.type		_ZN40_INTERNAL_5a804069_4_k_cu_7bdd0f0e_354724cuda3std3__45__cpo4cendE,@object
	.size		_ZN40_INTERNAL_5a804069_4_k_cu_7bdd0f0e_354724cuda3std3__45__cpo4cendE,(_ZN40_INTERNAL_5a804069_4_k_cu_7bdd0f0e_354724cuda3std6ranges3__45__cpo4swapE - _ZN40_INTERNAL_5a804069_4_k_cu_7bdd0f0e_354724cuda3std3__45__cpo4cendE)
_ZN40_INTERNAL_5a804069_4_k_cu_7bdd0f0e_354724cuda3std3__45__cpo4cendE:
	.zero		1
	.type		_ZN40_INTERNAL_5a804069_4_k_cu_7bdd0f0e_354724cuda3std6ranges3__45__cpo4swapE,@object
	.size		_ZN40_INTERNAL_5a804069_4_k_cu_7bdd0f0e_354724cuda3std6ranges3__45__cpo4swapE,(.L_8 - _ZN40_INTERNAL_5a804069_4_k_cu_7bdd0f0e_354724cuda3std6ranges3__45__cpo4swapE)
_ZN40_INTERNAL_5a804069_4_k_cu_7bdd0f0e_354724cuda3std6ranges3__45__cpo4swapE:
	.zero		1
.L_8:


//--------------------- .nv.constant0._ZN7cutlass13device_kernelINS_4gemm6kernel13GemmUniversalIN4cute5tupleIJiiiiEEENS1_10collective13CollectiveMmaINS1_34MainloopSm90TmaGmmaWarpSpecializedILi2ENS5_IJNS4_1CILi1EEENSA_ILi2EEESB_EEENS1_35KernelTmaWarpSpecializedCooperativeEEENS5_IJNSA_ILi128EEESG_NSA_ILi64EEEEEENS_6half_tENS5_IJlSB_lEEESJ_SK_NS4_8TiledMMAINS4_8MMA_AtomIJNS4_4SM904GMMA26MMA_64x128x16_F32F16F16_SSILNSO_5MajorE0ELSQ_0ELNSO_7ScaleInE1ELSR_1EEEEEENS4_6LayoutINS5_IJSC_SB_SB_EEENS5_IJSB_NSA_ILi0EEESW_EEEEENS5_IJNS4_10UnderscoreESZ_SZ_EEEEENS4_23SM90_TMA_LOAD_MULTICASTENS4_14ComposedLayoutINS4_7SwizzleILi3ELi4ELi3EEENS4_18smem_ptr_flag_bitsILi16EEENSU_INS5_IJNSA_ILi8EEESH_EEENS5_IJSH_SB_EEEEEEEvNS4_8identityENS4_13SM90_TMA_LOADES1C_vS1D_EENS_8epilogue10collective6detail29Sm90TmaWarpSpecializedAdapterINS1H_15DefaultEpilogueISJ_SK_SK_NS1G_6thread17LinearCombinationISJ_Li1EffLNS1L_9ScaleType4KindE0ELNS_15FloatRoundStyleE2ESJ_EENS1_15EpilogueDefaultEEEEEvvEEEEvNT_6ParamsE --------------------------
	.section	.nv.constant0._ZN7cutlass13device_kernelINS_4gemm6kernel13GemmUniversalIN4cute5tupleIJiiiiEEENS1_10collective13CollectiveMmaINS1_34MainloopSm90TmaGmmaWarpSpecializedILi2ENS5_IJNS4_1CILi1EEENSA_ILi2EEESB_EEENS1_35KernelTmaWarpSpecializedCooperativeEEENS5_IJNSA_ILi128EEESG_NSA_ILi64EEEEEENS_6half_tENS5_IJlSB_lEEESJ_SK_NS4_8TiledMMAINS4_8MMA_AtomIJNS4_4SM904GMMA26MMA_64x128x16_F32F16F16_SSILNSO_5MajorE0ELSQ_0ELNSO_7ScaleInE1ELSR_1EEEEEENS4_6LayoutINS5_IJSC_SB_SB_EEENS5_IJSB_NSA_ILi0EEESW_EEEEENS5_IJNS4_10UnderscoreESZ_SZ_EEEEENS4_23SM90_TMA_LOAD_MULTICASTENS4_14ComposedLayoutINS4_7SwizzleILi3ELi4ELi3EEENS4_18smem_ptr_flag_bitsILi16EEENSU_INS5_IJNSA_ILi8EEESH_EEENS5_IJSH_SB_EEEEEEEvNS4_8identityENS4_13SM90_TMA_LOADES1C_vS1D_EENS_8epilogue10collective6detail29Sm90TmaWarpSpecializedAdapterINS1H_15DefaultEpilogueISJ_SK_SK_NS1G_6thread17LinearCombinationISJ_Li1EffLNS1L_9ScaleType4KindE0ELNS_15FloatRoundStyleE2ESJ_EENS1_15EpilogueDefaultEEEEEvvEEEEvNT_6ParamsE,"a",@progbits
	.sectionflags	@""
	.align	4
.nv.constant0._ZN7cutlass13device_kernelINS_4gemm6kernel13GemmUniversalIN4cute5tupleIJiiiiEEENS1_10collective13CollectiveMmaINS1_34MainloopSm90TmaGmmaWarpSpecializedILi2ENS5_IJNS4_1CILi1EEENSA_ILi2EEESB_EEENS1_35KernelTmaWarpSpecializedCooperativeEEENS5_IJNSA_ILi128EEESG_NSA_ILi64EEEEEENS_6half_tENS5_IJlSB_lEEESJ_SK_NS4_8TiledMMAINS4_8MMA_AtomIJNS4_4SM904GMMA26MMA_64x128x16_F32F16F16_SSILNSO_5MajorE0ELSQ_0ELNSO_7ScaleInE1ELSR_1EEEEEENS4_6LayoutINS5_IJSC_SB_SB_EEENS5_IJSB_NSA_ILi0EEESW_EEEEENS5_IJNS4_10UnderscoreESZ_SZ_EEEEENS4_23SM90_TMA_LOAD_MULTICASTENS4_14ComposedLayoutINS4_7SwizzleILi3ELi4ELi3EEENS4_18smem_ptr_flag_bitsILi16EEENSU_INS5_IJNSA_ILi8EEESH_EEENS5_IJSH_SB_EEEEEEEvNS4_8identityENS4_13SM90_TMA_LOADES1C_vS1D_EENS_8epilogue10collective6detail29Sm90TmaWarpSpecializedAdapterINS1H_15DefaultEpilogueISJ_SK_SK_NS1G_6thread17LinearCombinationISJ_Li1EffLNS1L_9ScaleType4KindE0ELNS_15FloatRoundStyleE2ESJ_EENS1_15EpilogueDefaultEEEEEvvEEEEvNT_6ParamsE:
	.zero		1664


//--------------------- SYMBOLS --------------------------

	.type		.nv.reservedSmem.offset0,@object
	.size		.nv.reservedSmem.offset0,0x4
	.type		__assertfail,@function
